	.target	sm_90a

	.elftype	@"ET_EXEC"


//--------------------- .note.nv.tkinfo           --------------------------
	.section	.note.nv.tkinfo,"",@"SHT_NOTE"
	.sectionflags	@"SHF_NOTE_NV_TKINFO"
	.tkinfo
        /*0018*/ 	.word	0x00000002
        /*0030*/ 	.string	""
        /*0030*/ 	.string	"ptxas"
        /*0030*/ 	.string	"Cuda compilation tools, release 13.0, V13.0.88"
        /*0030*/ 	.string	"Build cuda_13.0.r13.0/compiler.36424714_0"
        /*0030*/ 	.string	"-arch sm_90a -m 64 "



//--------------------- .note.nv.cuinfo           --------------------------
	.section	.note.nv.cuinfo,"",@"SHT_NOTE"
	.sectionflags	@"SHF_NOTE_NV_CUINFO"
        /*0018*/ 	.short	0x0002
        /*001a*/ 	.short	0x005a
        /*001c*/ 	.short	0x0082
	.zero		2


//--------------------- .nv.info                  --------------------------
	.section	.nv.info,"",@"SHT_CUDA_INFO"
	.align	4


	//----- nvinfo : EIATTR_REGCOUNT
	.align		4
        /*0000*/ 	.byte	0x04, 0x2f
        /*0002*/ 	.short	(.L_15 - .L_14)
	.align		4
.L_14:
        /*0004*/ 	.word	index@(_ZN7cutlass13device_kernelINS_4gemm6kernel13GemmUniversalIN4cute5tupleIJiiiiEEENS1_10collective13CollectiveMmaINS1_34MainloopSm90TmaGmmaWarpSpecializedILi4ENS5_IJNS4_1CILi1EEENSA_ILi2EEESB_EEENS1_35KernelTmaWarpSpecializedCooperativeEEENS5_IJNSA_ILi128EEENSA_ILi64EEESH_EEENS_10tfloat32_tENS5_IJlSB_lEEESJ_SK_NS4_8TiledMMAINS4_8MMA_AtomIJNS4_4SM904GMMA29MMA_64x64x8_F32TF32TF32_SS_TNILNSO_7ScaleInE1ELSQ_1EEEEEENS4_6LayoutINS5_IJSC_SB_SB_EEENS5_IJSB_NSA_ILi0EEESV_EEEEENS5_IJNS4_10UnderscoreESY_SY_EEEEENS4_23SM90_TMA_LOAD_MULTICASTENS4_14ComposedLayoutINS4_7SwizzleILi3ELi4ELi3EEENS4_18smem_ptr_flag_bitsILi32EEENST_INS5_IJNSA_ILi8EEENSA_ILi32EEEEEENS5_IJS18_SB_EEEEEEEvNS4_8identityENS4_13SM90_TMA_LOADES1C_vS1D_EENS_8epilogue10collective6detail29Sm90TmaWarpSpecializedAdapterINS1H_15DefaultEpilogueISJ_SK_SK_NS1G_6thread17LinearCombinationISJ_Li1EffLNS1L_9ScaleType4KindE0ELNS_15FloatRoundStyleE2ESJ_EENS1_15EpilogueDefaultEEEEEvvEEEEvNT_6ParamsE)
        /*0008*/ 	.word	0x000000a8


	//----- nvinfo : EIATTR_FRAME_SIZE
	.align		4
.L_15:
        /*000c*/ 	.byte	0x04, 0x11
        /*000e*/ 	.short	(.L_17 - .L_16)
	.align		4
.L_16:
        /*0010*/ 	.word	index@(_ZN7cutlass13device_kernelINS_4gemm6kernel13GemmUniversalIN4cute5tupleIJiiiiEEENS1_10collective13CollectiveMmaINS1_34MainloopSm90TmaGmmaWarpSpecializedILi4ENS5_IJNS4_1CILi1EEENSA_ILi2EEESB_EEENS1_35KernelTmaWarpSpecializedCooperativeEEENS5_IJNSA_ILi128EEENSA_ILi64EEESH_EEENS_10tfloat32_tENS5_IJlSB_lEEESJ_SK_NS4_8TiledMMAINS4_8MMA_AtomIJNS4_4SM904GMMA29MMA_64x64x8_F32TF32TF32_SS_TNILNSO_7ScaleInE1ELSQ_1EEEEEENS4_6LayoutINS5_IJSC_SB_SB_EEENS5_IJSB_NSA_ILi0EEESV_EEEEENS5_IJNS4_10UnderscoreESY_SY_EEEEENS4_23SM90_TMA_LOAD_MULTICASTENS4_14ComposedLayoutINS4_7SwizzleILi3ELi4ELi3EEENS4_18smem_ptr_flag_bitsILi32EEENST_INS5_IJNSA_ILi8EEENSA_ILi32EEEEEENS5_IJS18_SB_EEEEEEEvNS4_8identityENS4_13SM90_TMA_LOADES1C_vS1D_EENS_8epilogue10collective6detail29Sm90TmaWarpSpecializedAdapterINS1H_15DefaultEpilogueISJ_SK_SK_NS1G_6thread17LinearCombinationISJ_Li1EffLNS1L_9ScaleType4KindE0ELNS_15FloatRoundStyleE2ESJ_EENS1_15EpilogueDefaultEEEEEvvEEEEvNT_6ParamsE)
        /*0014*/ 	.word	0x00000000


	//----- nvinfo : EIATTR_MIN_STACK_SIZE
	.align		4
.L_17:
        /*0018*/ 	.byte	0x04, 0x12
        /*001a*/ 	.short	(.L_19 - .L_18)
	.align		4
.L_18:
        /*001c*/ 	.word	index@(_ZN7cutlass13device_kernelINS_4gemm6kernel13GemmUniversalIN4cute5tupleIJiiiiEEENS1_10collective13CollectiveMmaINS1_34MainloopSm90TmaGmmaWarpSpecializedILi4ENS5_IJNS4_1CILi1EEENSA_ILi2EEESB_EEENS1_35KernelTmaWarpSpecializedCooperativeEEENS5_IJNSA_ILi128EEENSA_ILi64EEESH_EEENS_10tfloat32_tENS5_IJlSB_lEEESJ_SK_NS4_8TiledMMAINS4_8MMA_AtomIJNS4_4SM904GMMA29MMA_64x64x8_F32TF32TF32_SS_TNILNSO_7ScaleInE1ELSQ_1EEEEEENS4_6LayoutINS5_IJSC_SB_SB_EEENS5_IJSB_NSA_ILi0EEESV_EEEEENS5_IJNS4_10UnderscoreESY_SY_EEEEENS4_23SM90_TMA_LOAD_MULTICASTENS4_14ComposedLayoutINS4_7SwizzleILi3ELi4ELi3EEENS4_18smem_ptr_flag_bitsILi32EEENST_INS5_IJNSA_ILi8EEENSA_ILi32EEEEEENS5_IJS18_SB_EEEEEEEvNS4_8identityENS4_13SM90_TMA_LOADES1C_vS1D_EENS_8epilogue10collective6detail29Sm90TmaWarpSpecializedAdapterINS1H_15DefaultEpilogueISJ_SK_SK_NS1G_6thread17LinearCombinationISJ_Li1EffLNS1L_9ScaleType4KindE0ELNS_15FloatRoundStyleE2ESJ_EENS1_15EpilogueDefaultEEEEEvvEEEEvNT_6ParamsE)
        /*0020*/ 	.word	0x00000000
.L_19:


//--------------------- .nv.compat                --------------------------
	.section	.nv.compat,"",@"SHT_CUDA_COMPAT_INFO"
	.align	4
        /*0000*/ 	.byte	0x02, 0x09, 0x01, 0x00, 0x02, 0x02, 0x04, 0x00, 0x02, 0x05, 0x05, 0x00, 0x03, 0x07, 0x01, 0x01
        /*0010*/ 	.byte	0x02, 0x03, 0x01, 0x00, 0x02, 0x06, 0x01, 0x00, 0x04, 0x0b, 0x08, 0x00, 0x00, 0x00, 0x00, 0x00
        /*0020*/ 	.byte	0x00, 0x00, 0x00, 0x00


//--------------------- .nv.info._ZN7cutlass13device_kernelINS_4gemm6kernel13GemmUniversalIN4cute5tupleIJiiiiEEENS1_10collective13CollectiveMmaINS1_34MainloopSm90TmaGmmaWarpSpecializedILi4ENS5_IJNS4_1CILi1EEENSA_ILi2EEESB_EEENS1_35KernelTmaWarpSpecializedCooperativeEEENS5_IJNSA_ILi128EEENSA_ILi64EEESH_EEENS_10tfloat32_tENS5_IJlSB_lEEESJ_SK_NS4_8TiledMMAINS4_8MMA_AtomIJNS4_4SM904GMMA29MMA_64x64x8_F32TF32TF32_SS_TNILNSO_7ScaleInE1ELSQ_1EEEEEENS4_6LayoutINS5_IJSC_SB_SB_EEENS5_IJSB_NSA_ILi0EEESV_EEEEENS5_IJNS4_10UnderscoreESY_SY_EEEEENS4_23SM90_TMA_LOAD_MULTICASTENS4_14ComposedLayoutINS4_7SwizzleILi3ELi4ELi3EEENS4_18smem_ptr_flag_bitsILi32EEENST_INS5_IJNSA_ILi8EEENSA_ILi32EEEEEENS5_IJS18_SB_EEEEEEEvNS4_8identityENS4_13SM90_TMA_LOADES1C_vS1D_EENS_8epilogue10collective6detail29Sm90TmaWarpSpecializedAdapterINS1H_15DefaultEpilogueISJ_SK_SK_NS1G_6thread17LinearCombinationISJ_Li1EffLNS1L_9ScaleType4KindE0ELNS_15FloatRoundStyleE2ESJ_EENS1_15EpilogueDefaultEEEEEvvEEEEvNT_6ParamsE --------------------------
	.section	.nv.info._ZN7cutlass13device_kernelINS_4gemm6kernel13GemmUniversalIN4cute5tupleIJiiiiEEENS1_10collective13CollectiveMmaINS1_34MainloopSm90TmaGmmaWarpSpecializedILi4ENS5_IJNS4_1CILi1EEENSA_ILi2EEESB_EEENS1_35KernelTmaWarpSpecializedCooperativeEEENS5_IJNSA_ILi128EEENSA_ILi64EEESH_EEENS_10tfloat32_tENS5_IJlSB_lEEESJ_SK_NS4_8TiledMMAINS4_8MMA_AtomIJNS4_4SM904GMMA29MMA_64x64x8_F32TF32TF32_SS_TNILNSO_7ScaleInE1ELSQ_1EEEEEENS4_6LayoutINS5_IJSC_SB_SB_EEENS5_IJSB_NSA_ILi0EEESV_EEEEENS5_IJNS4_10UnderscoreESY_SY_EEEEENS4_23SM90_TMA_LOAD_MULTICASTENS4_14ComposedLayoutINS4_7SwizzleILi3ELi4ELi3EEENS4_18smem_ptr_flag_bitsILi32EEENST_INS5_IJNSA_ILi8EEENSA_ILi32EEEEEENS5_IJS18_SB_EEEEEEEvNS4_8identityENS4_13SM90_TMA_LOADES1C_vS1D_EENS_8epilogue10collective6detail29Sm90TmaWarpSpecializedAdapterINS1H_15DefaultEpilogueISJ_SK_SK_NS1G_6thread17LinearCombinationISJ_Li1EffLNS1L_9ScaleType4KindE0ELNS_15FloatRoundStyleE2ESJ_EENS1_15EpilogueDefaultEEEEEvvEEEEvNT_6ParamsE,"",@"SHT_CUDA_INFO"
	.sectionflags	@""
	.align	4


	//----- nvinfo : EIATTR_CUDA_API_VERSION
	.align		4
        /*0000*/ 	.byte	0x04, 0x37
        /*0002*/ 	.short	(.L_21 - .L_20)
.L_20:
        /*0004*/ 	.word	0x00000082


	//----- nvinfo : EIATTR_KPARAM_INFO
	.align		4
.L_21:
        /*0008*/ 	.byte	0x04, 0x17
        /*000a*/ 	.short	(.L_23 - .L_22)
.L_22:
        /*000c*/ 	.word	0x00000000
        /*0010*/ 	.short	0x0000
        /*0012*/ 	.short	0x0070
        /*0014*/ 	.byte	0x00, 0xf0, 0x01, 0x10


	//----- nvinfo : EIATTR_SPARSE_MMA_MASK
	.align		4
.L_23:
        /*0018*/ 	.byte	0x03, 0x50
        /*001a*/ 	.short	0x0000


	//----- nvinfo : EIATTR_MAXREG_COUNT
	.align		4
        /*001c*/ 	.byte	0x03, 0x1b
        /*001e*/ 	.short	0x00a8


	//----- nvinfo : EIATTR_NUM_BARRIERS
	.align		4
        /*0020*/ 	.byte	0x02, 0x4c
        /*0022*/ 	.byte	0x01
	.zero		1


	//----- nvinfo : EIATTR_EXTERNS
	.align		4
        /*0024*/ 	.byte	0x04, 0x0f
        /*0026*/ 	.short	(.L_25 - .L_24)


	//   ....[0]....
	.align		4
.L_24:
        /*0028*/ 	.word	index@(__assertfail)


	//----- nvinfo : EIATTR_MERCURY_ISA_VERSION
	.align		4
.L_25:
        /*002c*/ 	.byte	0x03, 0x5f
        /*002e*/ 	.short	0x0101


	//----- nvinfo : EIATTR_INT_WARP_WIDE_INSTR_OFFSETS
	.align		4
        /*0030*/ 	.byte	0x04, 0x31
        /*0032*/ 	.short	(.L_27 - .L_26)


	//   ....[0]....
.L_26:
        /*0034*/ 	.word	0x00000430


	//   ....[1]....
        /*0038*/ 	.word	0x00000450


	//   ....[2]....
        /*003c*/ 	.word	0x00000620


	//   ....[3]....
        /*0040*/ 	.word	0x00002210


	//----- nvinfo : EIATTR_COOP_GROUP_MASK_REGIDS
	.align		4
.L_27:
        /*0044*/ 	.byte	0x04, 0x29
        /*0046*/ 	.short	(.L_29 - .L_28)


	//   ....[0]....
.L_28:
        /*0048*/ 	.word	0xffffffff


	//   ....[1]....
        /*004c*/ 	.word	0xffffffff


	//   ....[2]....
        /*0050*/ 	.word	0xffffffff


	//   ....[3]....
        /*0054*/ 	.word	0xffffffff


	//   ....[4]....
        /*0058*/ 	.word	0xffffffff


	//   ....[5]....
        /*005c*/ 	.word	0xffffffff


	//----- nvinfo : EIATTR_COOP_GROUP_INSTR_OFFSETS
	.align		4
.L_29:
        /*0060*/ 	.byte	0x04, 0x28
        /*0062*/ 	.short	(.L_31 - .L_30)


	//   ....[0]....
.L_30:
        /*0064*/ 	.word	0x00000060


	//   ....[1]....
        /*0068*/ 	.word	0x00000070


	//   ....[2]....
        /*006c*/ 	.word	0x00000130


	//   ....[3]....
        /*0070*/ 	.word	0x000002d0


	//   ....[4]....
        /*0074*/ 	.word	0x00000790


	//   ....[5]....
        /*0078*/ 	.word	0x00001410


	//----- nvinfo : EIATTR_REG_RECONFIG
	.align		4
.L_31:
        /*007c*/ 	.byte	0x01, 0x54
	.zero		2


	//----- nvinfo : EIATTR_SYSCALL_OFFSETS
	.align		4
        /*0080*/ 	.byte	0x04, 0x46
        /*0082*/ 	.short	(.L_33 - .L_32)


	//   ....[0]....
.L_32:
        /*0084*/ 	.word	0x00001600


	//----- nvinfo : EIATTR_MBARRIER_INSTR_OFFSETS
	.align		4
.L_33:
        /*0088*/ 	.byte	0x04, 0x39
        /*008a*/ 	.short	(.L_35 - .L_34)


	//   ....[0]....
.L_34:
        /*008c*/ 	.word	0x00000230
        /*0090*/ 	.word	0x000000ff
        /*0094*/ 	.word	0x00000000
        /*0098*/ 	.short	0x0100
        /*009a*/ 	.byte	0x08
	.zero		1


	//   ....[1]....
        /*009c*/ 	.word	0x00000240
        /*00a0*/ 	.word	0x000000ff
        /*00a4*/ 	.word	0x00000020
        /*00a8*/ 	.short	0x0100
        /*00aa*/ 	.byte	0x08
	.zero		1


	//   ....[2]....
        /*00ac*/ 	.word	0x00000250
        /*00b0*/ 	.word	0x000000ff
        /*00b4*/ 	.word	0x00000008
        /*00b8*/ 	.short	0x0100
        /*00ba*/ 	.byte	0x08
	.zero		1


	//   ....[3]....
        /*00bc*/ 	.word	0x00000260
        /*00c0*/ 	.word	0x000000ff
        /*00c4*/ 	.word	0x00000028
        /*00c8*/ 	.short	0x0100
        /*00ca*/ 	.byte	0x08
	.zero		1


	//   ....[4]....
        /*00cc*/ 	.word	0x00000270
        /*00d0*/ 	.word	0x000000ff
        /*00d4*/ 	.word	0x00000010
        /*00d8*/ 	.short	0x0100
        /*00da*/ 	.byte	0x08
	.zero		1


	//   ....[5]....
        /*00dc*/ 	.word	0x00000280
        /*00e0*/ 	.word	0x000000ff
        /*00e4*/ 	.word	0x00000030
        /*00e8*/ 	.short	0x0100
        /*00ea*/ 	.byte	0x08
	.zero		1


	//   ....[6]....
        /*00ec*/ 	.word	0x00000290
        /*00f0*/ 	.word	0x000000ff
        /*00f4*/ 	.word	0x00000018
        /*00f8*/ 	.short	0x0100
        /*00fa*/ 	.byte	0x08
	.zero		1


	//   ....[7]....
        /*00fc*/ 	.word	0x000002a0
        /*0100*/ 	.word	0x000000ff
        /*0104*/ 	.word	0x00000038
        /*0108*/ 	.short	0x0100
        /*010a*/ 	.byte	0x08
	.zero		1


	//   ....[8]....
        /*010c*/ 	.word	0x000006c0
        /*0110*/ 	.word	0x000000ff
        /*0114*/ 	.word	0x00000050
        /*0118*/ 	.short	0x0100
        /*011a*/ 	.byte	0x06
	.zero		1


	//   ....[9]....
        /*011c*/ 	.word	0x00000740
        /*0120*/ 	.word	0x000000ff
        /*0124*/ 	.word	0x00000058
        /*0128*/ 	.short	0x0100
        /*012a*/ 	.byte	0x06
	.zero		1


	//   ....[10]....
        /*012c*/ 	.word	0x000016c0
        /*0130*/ 	.word	0x00000003
        /*0134*/ 	.word	0x00000000
        /*0138*/ 	.short	0x010a
        /*013a*/ 	.byte	0x3f
	.zero		1


	//   ....[11]....
        /*013c*/ 	.word	0x00001720
        /*0140*/ 	.word	0x00000003
        /*0144*/ 	.word	0x00000000
        /*0148*/ 	.short	0x010a
        /*014a*/ 	.byte	0x3f
	.zero		1


	//   ....[12]....
        /*014c*/ 	.word	0x00001c60
        /*0150*/ 	.word	0x00000005
        /*0154*/ 	.word	0x00000000
        /*0158*/ 	.short	0x010a
        /*015a*/ 	.byte	0x3f
	.zero		1


	//   ....[13]....
        /*015c*/ 	.word	0x00001ca0
        /*0160*/ 	.word	0x00000005
        /*0164*/ 	.word	0x00000000
        /*0168*/ 	.short	0x010a
        /*016a*/ 	.byte	0x3f
	.zero		1


	//   ....[14]....
        /*016c*/ 	.word	0x000020c0
        /*0170*/ 	.word	0x00000004
        /*0174*/ 	.word	0x00000000
        /*0178*/ 	.short	0x0101
        /*017a*/ 	.byte	0x3f
	.zero		1


	//   ....[15]....
        /*017c*/ 	.word	0x00002280
        /*0180*/ 	.word	0x00000000
        /*0184*/ 	.word	0x00000000
        /*0188*/ 	.short	0x0101
        /*018a*/ 	.byte	0x3f
	.zero		1


	//   ....[16]....
        /*018c*/ 	.word	0x00005500
        /*0190*/ 	.word	0x00000014
        /*0194*/ 	.word	0x00000020
        /*0198*/ 	.short	0x010a
        /*019a*/ 	.byte	0x3f
	.zero		1


	//   ....[17]....
        /*019c*/ 	.word	0x00005980
        /*01a0*/ 	.word	0x00000006
        /*01a4*/ 	.word	0x00000058
        /*01a8*/ 	.short	0x0101
        /*01aa*/ 	.byte	0x3f
	.zero		1


	//   ....[18]....
        /*01ac*/ 	.word	0x000060a0
        /*01b0*/ 	.word	0x00000007
        /*01b4*/ 	.word	0x00000000
        /*01b8*/ 	.short	0x010a
        /*01ba*/ 	.byte	0x3f
	.zero		1


	//   ....[19]....
        /*01bc*/ 	.word	0x00006120
        /*01c0*/ 	.word	0x00000006
        /*01c4*/ 	.word	0x00000000
        /*01c8*/ 	.short	0x010a
        /*01ca*/ 	.byte	0x3f
	.zero		1


	//   ....[20]....
        /*01cc*/ 	.word	0x000061b0
        /*01d0*/ 	.word	0x00000007
        /*01d4*/ 	.word	0x00000000
        /*01d8*/ 	.short	0x010a
        /*01da*/ 	.byte	0x3f
	.zero		1


	//   ....[21]....
        /*01dc*/ 	.word	0x00006240
        /*01e0*/ 	.word	0x00000005
        /*01e4*/ 	.word	0x00000000
        /*01e8*/ 	.short	0x010a
        /*01ea*/ 	.byte	0x3f
	.zero		1


	//   ....[22]....
        /*01ec*/ 	.word	0x000062a0
        /*01f0*/ 	.word	0x00000003
        /*01f4*/ 	.word	0x00000000
        /*01f8*/ 	.short	0x010a
        /*01fa*/ 	.byte	0x3f
	.zero		1


	//   ....[23]....
        /*01fc*/ 	.word	0x000062f0
        /*0200*/ 	.word	0x00000005
        /*0204*/ 	.word	0x00000000
        /*0208*/ 	.short	0x010a
        /*020a*/ 	.byte	0x3f
	.zero		1


	//   ....[24]....
        /*020c*/ 	.word	0x000063c0
        /*0210*/ 	.word	0x00000014
        /*0214*/ 	.word	0x00000020
        /*0218*/ 	.short	0x010a
        /*021a*/ 	.byte	0x3f
	.zero		1


	//   ....[25]....
        /*021c*/ 	.word	0x00006490
        /*0220*/ 	.word	0x00000007
        /*0224*/ 	.word	0x00000000
        /*0228*/ 	.short	0x010a
        /*022a*/ 	.byte	0x3f
	.zero		1


	//   ....[26]....
        /*022c*/ 	.word	0x000064e0
        /*0230*/ 	.word	0x00000006
        /*0234*/ 	.word	0x00000000
        /*0238*/ 	.short	0x010a
        /*023a*/ 	.byte	0x3f
	.zero		1


	//   ....[27]....
        /*023c*/ 	.word	0x00006530
        /*0240*/ 	.word	0x00000007
        /*0244*/ 	.word	0x00000000
        /*0248*/ 	.short	0x010a
        /*024a*/ 	.byte	0x3f
	.zero		1


	//----- nvinfo : EIATTR_NUM_MBARRIERS
	.align		4
.L_35:
        /*024c*/ 	.byte	0x03, 0x38
        /*024e*/ 	.short	0x000a


	//----- nvinfo : EIATTR_EXIT_INSTR_OFFSETS
	.align		4
        /*0250*/ 	.byte	0x04, 0x1c
        /*0252*/ 	.short	(.L_37 - .L_36)


	//   ....[0]....
.L_36:
        /*0254*/ 	.word	0x00000960


	//   ....[1]....
        /*0258*/ 	.word	0x00001170


	//   ....[2]....
        /*025c*/ 	.word	0x00004c90


	//   ....[3]....
        /*0260*/ 	.word	0x000051f0


	//   ....[4]....
        /*0264*/ 	.word	0x00006290


	//----- nvinfo : EIATTR_MAX_THREADS
	.align		4
.L_37:
        /*0268*/ 	.byte	0x04, 0x05
        /*026a*/ 	.short	(.L_39 - .L_38)
.L_38:
        /*026c*/ 	.word	0x00000180
        /*0270*/ 	.word	0x00000001
        /*0274*/ 	.word	0x00000001


	//----- nvinfo : EIATTR_CRS_STACK_SIZE
	.align		4
.L_39:
        /*0278*/ 	.byte	0x04, 0x1e
        /*027a*/ 	.short	(.L_41 - .L_40)
.L_40:
        /*027c*/ 	.word	0x00000000


	//----- nvinfo : EIATTR_CBANK_PARAM_SIZE
	.align		4
.L_41:
        /*0280*/ 	.byte	0x03, 0x19
        /*0282*/ 	.short	0x0470


	//----- nvinfo : EIATTR_PARAM_CBANK
	.align		4
        /*0284*/ 	.byte	0x04, 0x0a
        /*0286*/ 	.short	(.L_43 - .L_42)
	.align		4
.L_42:
        /*0288*/ 	.word	index@(.nv.constant0._ZN7cutlass13device_kernelINS_4gemm6kernel13GemmUniversalIN4cute5tupleIJiiiiEEENS1_10collective13CollectiveMmaINS1_34MainloopSm90TmaGmmaWarpSpecializedILi4ENS5_IJNS4_1CILi1EEENSA_ILi2EEESB_EEENS1_35KernelTmaWarpSpecializedCooperativeEEENS5_IJNSA_ILi128EEENSA_ILi64EEESH_EEENS_10tfloat32_tENS5_IJlSB_lEEESJ_SK_NS4_8TiledMMAINS4_8MMA_AtomIJNS4_4SM904GMMA29MMA_64x64x8_F32TF32TF32_SS_TNILNSO_7ScaleInE1ELSQ_1EEEEEENS4_6LayoutINS5_IJSC_SB_SB_EEENS5_IJSB_NSA_ILi0EEESV_EEEEENS5_IJNS4_10UnderscoreESY_SY_EEEEENS4_23SM90_TMA_LOAD_MULTICASTENS4_14ComposedLayoutINS4_7SwizzleILi3ELi4ELi3EEENS4_18smem_ptr_flag_bitsILi32EEENST_INS5_IJNSA_ILi8EEENSA_ILi32EEEEEENS5_IJS18_SB_EEEEEEEvNS4_8identityENS4_13SM90_TMA_LOADES1C_vS1D_EENS_8epilogue10collective6detail29Sm90TmaWarpSpecializedAdapterINS1H_15DefaultEpilogueISJ_SK_SK_NS1G_6thread17LinearCombinationISJ_Li1EffLNS1L_9ScaleType4KindE0ELNS_15FloatRoundStyleE2ESJ_EENS1_15EpilogueDefaultEEEEEvvEEEEvNT_6ParamsE)
        /*028c*/ 	.short	0x0210
        /*028e*/ 	.short	0x0470


	//----- nvinfo : EIATTR_SW_WAR
	.align		4
.L_43:
        /*0290*/ 	.byte	0x04, 0x36
        /*0292*/ 	.short	(.L_45 - .L_44)
.L_44:
        /*0294*/ 	.word	0x00000008
.L_45:


//--------------------- .nv.callgraph             --------------------------
	.section	.nv.callgraph,"",@"SHT_CUDA_CALLGRAPH"
	.align	4
	.sectionentsize	8
	.align		4
        /*0000*/ 	.word	0x00000000
	.align		4
        /*0004*/ 	.word	0xffffffff
	.align		4
        /*0008*/ 	.word	index@(_ZN7cutlass13device_kernelINS_4gemm6kernel13GemmUniversalIN4cute5tupleIJiiiiEEENS1_10collective13CollectiveMmaINS1_34MainloopSm90TmaGmmaWarpSpecializedILi4ENS5_IJNS4_1CILi1EEENSA_ILi2EEESB_EEENS1_35KernelTmaWarpSpecializedCooperativeEEENS5_IJNSA_ILi128EEENSA_ILi64EEESH_EEENS_10tfloat32_tENS5_IJlSB_lEEESJ_SK_NS4_8TiledMMAINS4_8MMA_AtomIJNS4_4SM904GMMA29MMA_64x64x8_F32TF32TF32_SS_TNILNSO_7ScaleInE1ELSQ_1EEEEEENS4_6LayoutINS5_IJSC_SB_SB_EEENS5_IJSB_NSA_ILi0EEESV_EEEEENS5_IJNS4_10UnderscoreESY_SY_EEEEENS4_23SM90_TMA_LOAD_MULTICASTENS4_14ComposedLayoutINS4_7SwizzleILi3ELi4ELi3EEENS4_18smem_ptr_flag_bitsILi32EEENST_INS5_IJNSA_ILi8EEENSA_ILi32EEEEEENS5_IJS18_SB_EEEEEEEvNS4_8identityENS4_13SM90_TMA_LOADES1C_vS1D_EENS_8epilogue10collective6detail29Sm90TmaWarpSpecializedAdapterINS1H_15DefaultEpilogueISJ_SK_SK_NS1G_6thread17LinearCombinationISJ_Li1EffLNS1L_9ScaleType4KindE0ELNS_15FloatRoundStyleE2ESJ_EENS1_15EpilogueDefaultEEEEEvvEEEEvNT_6ParamsE)
	.align		4
        /*000c*/ 	.word	index@(__assertfail)
	.align		4
        /*0010*/ 	.word	0x00000000
	.align		4
        /*0014*/ 	.word	0xfffffffe
	.align		4
        /*0018*/ 	.word	0x00000000
	.align		4
        /*001c*/ 	.word	0xfffffffd
	.align		4
        /*0020*/ 	.word	0x00000000
	.align		4
        /*0024*/ 	.word	0xfffffffc


//--------------------- .nv.constant4             --------------------------
	.section	.nv.constant4,"a",@progbits
	.align	8
	.align		8
.nv.constant4:
        /*0000*/ 	.dword	__assertfail
	.align		8
        /*0008*/ 	.dword	__unnamed_1
	.align		8
        /*0010*/ 	.dword	_ZN40_INTERNAL_ceb50082_4_k_cu_5dd12d67_287874cuda3std3__45__cpo5beginE
	.align		8
        /*0018*/ 	.dword	_ZN40_INTERNAL_ceb50082_4_k_cu_5dd12d67_287874cuda3std3__45__cpo3endE
	.align		8
        /*0020*/ 	.dword	_ZN40_INTERNAL_ceb50082_4_k_cu_5dd12d67_287874cuda3std3__45__cpo6cbeginE
	.align		8
        /*0028*/ 	.dword	_ZN40_INTERNAL_ceb50082_4_k_cu_5dd12d67_287874cuda3std3__45__cpo4cendE
	.align		8
        /*0030*/ 	.dword	_ZN40_INTERNAL_ceb50082_4_k_cu_5dd12d67_287874cuda3std3__442_GLOBAL__N__ceb50082_4_k_cu_5dd12d67_287876ignoreE
	.align		8
        /*0038*/ 	.dword	_ZN40_INTERNAL_ceb50082_4_k_cu_5dd12d67_287874cuda3std3__419piecewise_constructE
	.align		8
        /*0040*/ 	.dword	_ZN40_INTERNAL_ceb50082_4_k_cu_5dd12d67_287874cuda3std3__48in_placeE
	.align		8
        /*0048*/ 	.dword	_ZN40_INTERNAL_ceb50082_4_k_cu_5dd12d67_287874cuda3std6ranges3__45__cpo4swapE
	.align		8
        /*0050*/ 	.dword	_ZN40_INTERNAL_ceb50082_4_k_cu_5dd12d67_287874cuda3std6ranges3__45__cpo9iter_moveE
	.align		8
        /*0058*/ 	.dword	_ZN40_INTERNAL_ceb50082_4_k_cu_5dd12d67_287874cute7productE
	.align		8
        /*0060*/ 	.dword	_ZN40_INTERNAL_ceb50082_4_k_cu_5dd12d67_287874cute1_E
	.align		8
        /*0068*/ 	.dword	$str$22
	.align		8
        /*0070*/ 	.dword	$str$23


//--------------------- .text._ZN7cutlass13device_kernelINS_4gemm6kernel13GemmUniversalIN4cute5tupleIJiiiiEEENS1_10collective13CollectiveMmaINS1_34MainloopSm90TmaGmmaWarpSpecializedILi4ENS5_IJNS4_1CILi1EEENSA_ILi2EEESB_EEENS1_35KernelTmaWarpSpecializedCooperativeEEENS5_IJNSA_ILi128EEENSA_ILi64EEESH_EEENS_10tfloat32_tENS5_IJlSB_lEEESJ_SK_NS4_8TiledMMAINS4_8MMA_AtomIJNS4_4SM904GMMA29MMA_64x64x8_F32TF32TF32_SS_TNILNSO_7ScaleInE1ELSQ_1EEEEEENS4_6LayoutINS5_IJSC_SB_SB_EEENS5_IJSB_NSA_ILi0EEESV_EEEEENS5_IJNS4_10UnderscoreESY_SY_EEEEENS4_23SM90_TMA_LOAD_MULTICASTENS4_14ComposedLayoutINS4_7SwizzleILi3ELi4ELi3EEENS4_18smem_ptr_flag_bitsILi32EEENST_INS5_IJNSA_ILi8EEENSA_ILi32EEEEEENS5_IJS18_SB_EEEEEEEvNS4_8identityENS4_13SM90_TMA_LOADES1C_vS1D_EENS_8epilogue10collective6detail29Sm90TmaWarpSpecializedAdapterINS1H_15DefaultEpilogueISJ_SK_SK_NS1G_6thread17LinearCombinationISJ_Li1EffLNS1L_9ScaleType4KindE0ELNS_15FloatRoundStyleE2ESJ_EENS1_15EpilogueDefaultEEEEEvvEEEEvNT_6ParamsE --------------------------
	.section	.text._ZN7cutlass13device_kernelINS_4gemm6kernel13GemmUniversalIN4cute5tupleIJiiiiEEENS1_10collective13CollectiveMmaINS1_34MainloopSm90TmaGmmaWarpSpecializedILi4ENS5_IJNS4_1CILi1EEENSA_ILi2EEESB_EEENS1_35KernelTmaWarpSpecializedCooperativeEEENS5_IJNSA_ILi128EEENSA_ILi64EEESH_EEENS_10tfloat32_tENS5_IJlSB_lEEESJ_SK_NS4_8TiledMMAINS4_8MMA_AtomIJNS4_4SM904GMMA29MMA_64x64x8_F32TF32TF32_SS_TNILNSO_7ScaleInE1ELSQ_1EEEEEENS4_6LayoutINS5_IJSC_SB_SB_EEENS5_IJSB_NSA_ILi0EEESV_EEEEENS5_IJNS4_10UnderscoreESY_SY_EEEEENS4_23SM90_TMA_LOAD_MULTICASTENS4_14ComposedLayoutINS4_7SwizzleILi3ELi4ELi3EEENS4_18smem_ptr_flag_bitsILi32EEENST_INS5_IJNSA_ILi8EEENSA_ILi32EEEEEENS5_IJS18_SB_EEEEEEEvNS4_8identityENS4_13SM90_TMA_LOADES1C_vS1D_EENS_8epilogue10collective6detail29Sm90TmaWarpSpecializedAdapterINS1H_15DefaultEpilogueISJ_SK_SK_NS1G_6thread17LinearCombinationISJ_Li1EffLNS1L_9ScaleType4KindE0ELNS_15FloatRoundStyleE2ESJ_EENS1_15EpilogueDefaultEEEEEvvEEEEvNT_6ParamsE,"ax",@progbits
	.align	128
.text._ZN7cutlass13device_kernelINS_4gemm6kernel13GemmUniversalIN4cute5tupleIJiiiiEEENS1_10collective13CollectiveMmaINS1_34MainloopSm90TmaGmmaWarpSpecializedILi4ENS5_IJNS4_1CILi1EEENSA_ILi2EEESB_EEENS1_35KernelTmaWarpSpecializedCooperativeEEENS5_IJNSA_ILi128EEENSA_ILi64EEESH_EEENS_10tfloat32_tENS5_IJlSB_lEEESJ_SK_NS4_8TiledMMAINS4_8MMA_AtomIJNS4_4SM904GMMA29MMA_64x64x8_F32TF32TF32_SS_TNILNSO_7ScaleInE1ELSQ_1EEEEEENS4_6LayoutINS5_IJSC_SB_SB_EEENS5_IJSB_NSA_ILi0EEESV_EEEEENS5_IJNS4_10UnderscoreESY_SY_EEEEENS4_23SM90_TMA_LOAD_MULTICASTENS4_14ComposedLayoutINS4_7SwizzleILi3ELi4ELi3EEENS4_18smem_ptr_flag_bitsILi32EEENST_INS5_IJNSA_ILi8EEENSA_ILi32EEEEEENS5_IJS18_SB_EEEEEEEvNS4_8identityENS4_13SM90_TMA_LOADES1C_vS1D_EENS_8epilogue10collective6detail29Sm90TmaWarpSpecializedAdapterINS1H_15DefaultEpilogueISJ_SK_SK_NS1G_6thread17LinearCombinationISJ_Li1EffLNS1L_9ScaleType4KindE0ELNS_15FloatRoundStyleE2ESJ_EENS1_15EpilogueDefaultEEEEEvvEEEEvNT_6ParamsE:
        .type           _ZN7cutlass13device_kernelINS_4gemm6kernel13GemmUniversalIN4cute5tupleIJiiiiEEENS1_10collective13CollectiveMmaINS1_34MainloopSm90TmaGmmaWarpSpecializedILi4ENS5_IJNS4_1CILi1EEENSA_ILi2EEESB_EEENS1_35KernelTmaWarpSpecializedCooperativeEEENS5_IJNSA_ILi128EEENSA_ILi64EEESH_EEENS_10tfloat32_tENS5_IJlSB_lEEESJ_SK_NS4_8TiledMMAINS4_8MMA_AtomIJNS4_4SM904GMMA29MMA_64x64x8_F32TF32TF32_SS_TNILNSO_7ScaleInE1ELSQ_1EEEEEENS4_6LayoutINS5_IJSC_SB_SB_EEENS5_IJSB_NSA_ILi0EEESV_EEEEENS5_IJNS4_10UnderscoreESY_SY_EEEEENS4_23SM90_TMA_LOAD_MULTICASTENS4_14ComposedLayoutINS4_7SwizzleILi3ELi4ELi3EEENS4_18smem_ptr_flag_bitsILi32EEENST_INS5_IJNSA_ILi8EEENSA_ILi32EEEEEENS5_IJS18_SB_EEEEEEEvNS4_8identityENS4_13SM90_TMA_LOADES1C_vS1D_EENS_8epilogue10collective6detail29Sm90TmaWarpSpecializedAdapterINS1H_15DefaultEpilogueISJ_SK_SK_NS1G_6thread17LinearCombinationISJ_Li1EffLNS1L_9ScaleType4KindE0ELNS_15FloatRoundStyleE2ESJ_EENS1_15EpilogueDefaultEEEEEvvEEEEvNT_6ParamsE,@function
        .size           _ZN7cutlass13device_kernelINS_4gemm6kernel13GemmUniversalIN4cute5tupleIJiiiiEEENS1_10collective13CollectiveMmaINS1_34MainloopSm90TmaGmmaWarpSpecializedILi4ENS5_IJNS4_1CILi1EEENSA_ILi2EEESB_EEENS1_35KernelTmaWarpSpecializedCooperativeEEENS5_IJNSA_ILi128EEENSA_ILi64EEESH_EEENS_10tfloat32_tENS5_IJlSB_lEEESJ_SK_NS4_8TiledMMAINS4_8MMA_AtomIJNS4_4SM904GMMA29MMA_64x64x8_F32TF32TF32_SS_TNILNSO_7ScaleInE1ELSQ_1EEEEEENS4_6LayoutINS5_IJSC_SB_SB_EEENS5_IJSB_NSA_ILi0EEESV_EEEEENS5_IJNS4_10UnderscoreESY_SY_EEEEENS4_23SM90_TMA_LOAD_MULTICASTENS4_14ComposedLayoutINS4_7SwizzleILi3ELi4ELi3EEENS4_18smem_ptr_flag_bitsILi32EEENST_INS5_IJNSA_ILi8EEENSA_ILi32EEEEEENS5_IJS18_SB_EEEEEEEvNS4_8identityENS4_13SM90_TMA_LOADES1C_vS1D_EENS_8epilogue10collective6detail29Sm90TmaWarpSpecializedAdapterINS1H_15DefaultEpilogueISJ_SK_SK_NS1G_6thread17LinearCombinationISJ_Li1EffLNS1L_9ScaleType4KindE0ELNS_15FloatRoundStyleE2ESJ_EENS1_15EpilogueDefaultEEEEEvvEEEEvNT_6ParamsE,(.L_x_133 - _ZN7cutlass13device_kernelINS_4gemm6kernel13GemmUniversalIN4cute5tupleIJiiiiEEENS1_10collective13CollectiveMmaINS1_34MainloopSm90TmaGmmaWarpSpecializedILi4ENS5_IJNS4_1CILi1EEENSA_ILi2EEESB_EEENS1_35KernelTmaWarpSpecializedCooperativeEEENS5_IJNSA_ILi128EEENSA_ILi64EEESH_EEENS_10tfloat32_tENS5_IJlSB_lEEESJ_SK_NS4_8TiledMMAINS4_8MMA_AtomIJNS4_4SM904GMMA29MMA_64x64x8_F32TF32TF32_SS_TNILNSO_7ScaleInE1ELSQ_1EEEEEENS4_6LayoutINS5_IJSC_SB_SB_EEENS5_IJSB_NSA_ILi0EEESV_EEEEENS5_IJNS4_10UnderscoreESY_SY_EEEEENS4_23SM90_TMA_LOAD_MULTICASTENS4_14ComposedLayoutINS4_7SwizzleILi3ELi4ELi3EEENS4_18smem_ptr_flag_bitsILi32EEENST_INS5_IJNSA_ILi8EEENSA_ILi32EEEEEENS5_IJS18_SB_EEEEEEEvNS4_8identityENS4_13SM90_TMA_LOADES1C_vS1D_EENS_8epilogue10collective6detail29Sm90TmaWarpSpecializedAdapterINS1H_15DefaultEpilogueISJ_SK_SK_NS1G_6thread17LinearCombinationISJ_Li1EffLNS1L_9ScaleType4KindE0ELNS_15FloatRoundStyleE2ESJ_EENS1_15EpilogueDefaultEEEEEvvEEEEvNT_6ParamsE)
        .other          _ZN7cutlass13device_kernelINS_4gemm6kernel13GemmUniversalIN4cute5tupleIJiiiiEEENS1_10collective13CollectiveMmaINS1_34MainloopSm90TmaGmmaWarpSpecializedILi4ENS5_IJNS4_1CILi1EEENSA_ILi2EEESB_EEENS1_35KernelTmaWarpSpecializedCooperativeEEENS5_IJNSA_ILi128EEENSA_ILi64EEESH_EEENS_10tfloat32_tENS5_IJlSB_lEEESJ_SK_NS4_8TiledMMAINS4_8MMA_AtomIJNS4_4SM904GMMA29MMA_64x64x8_F32TF32TF32_SS_TNILNSO_7ScaleInE1ELSQ_1EEEEEENS4_6LayoutINS5_IJSC_SB_SB_EEENS5_IJSB_NSA_ILi0EEESV_EEEEENS5_IJNS4_10UnderscoreESY_SY_EEEEENS4_23SM90_TMA_LOAD_MULTICASTENS4_14ComposedLayoutINS4_7SwizzleILi3ELi4ELi3EEENS4_18smem_ptr_flag_bitsILi32EEENST_INS5_IJNSA_ILi8EEENSA_ILi32EEEEEENS5_IJS18_SB_EEEEEEEvNS4_8identityENS4_13SM90_TMA_LOADES1C_vS1D_EENS_8epilogue10collective6detail29Sm90TmaWarpSpecializedAdapterINS1H_15DefaultEpilogueISJ_SK_SK_NS1G_6thread17LinearCombinationISJ_Li1EffLNS1L_9ScaleType4KindE0ELNS_15FloatRoundStyleE2ESJ_EENS1_15EpilogueDefaultEEEEEvvEEEEvNT_6ParamsE,@"STO_CUDA_ENTRY STV_DEFAULT"
_ZN7cutlass13device_kernelINS_4gemm6kernel13GemmUniversalIN4cute5tupleIJiiiiEEENS1_10collective13CollectiveMmaINS1_34MainloopSm90TmaGmmaWarpSpecializedILi4ENS5_IJNS4_1CILi1EEENSA_ILi2EEESB_EEENS1_35KernelTmaWarpSpecializedCooperativeEEENS5_IJNSA_ILi128EEENSA_ILi64EEESH_EEENS_10tfloat32_tENS5_IJlSB_lEEESJ_SK_NS4_8TiledMMAINS4_8MMA_AtomIJNS4_4SM904GMMA29MMA_64x64x8_F32TF32TF32_SS_TNILNSO_7ScaleInE1ELSQ_1EEEEEENS4_6LayoutINS5_IJSC_SB_SB_EEENS5_IJSB_NSA_ILi0EEESV_EEEEENS5_IJNS4_10UnderscoreESY_SY_EEEEENS4_23SM90_TMA_LOAD_MULTICASTENS4_14ComposedLayoutINS4_7SwizzleILi3ELi4ELi3EEENS4_18smem_ptr_flag_bitsILi32EEENST_INS5_IJNSA_ILi8EEENSA_ILi32EEEEEENS5_IJS18_SB_EEEEEEEvNS4_8identityENS4_13SM90_TMA_LOADES1C_vS1D_EENS_8epilogue10collective6detail29Sm90TmaWarpSpecializedAdapterINS1H_15DefaultEpilogueISJ_SK_SK_NS1G_6thread17LinearCombinationISJ_Li1EffLNS1L_9ScaleType4KindE0ELNS_15FloatRoundStyleE2ESJ_EENS1_15EpilogueDefaultEEEEEvvEEEEvNT_6ParamsE:
[----:B------:R-:W0:Y:S01]  /*0000*/  LDC R1, c[0x0][0x28] ;  /* 0x00000a00ff017b82 */ /* 0x000e220000000800 */
[----:B------:R-:W1:Y:S01]  /*0010*/  S2R R62, SR_TID.X ;  /* 0x00000000003e7919 */ /* 0x000e620000002100 */
[----:B------:R-:W-:Y:S01]  /*0020*/  ELECT P0, URZ, PT ;  /* 0x00000000003f782f */ /* 0x000fe20003800000 */
[----:B------:R-:W-:Y:S01]  /*0030*/  BSSY B0, `(.L_x_0) ;  /* 0x000000f000007945 */ /* 0x000fe20003800000 */
[--C-:B-1----:R-:W-:Y:S02]  /*0040*/  SHF.R.U32.HI R0, RZ, 0x5, R62.reuse ;  /* 0x00000005ff007819 */ /* 0x102fe4000001163e */
[----:B------:R-:W-:-:S03]  /*0050*/  SHF.R.U32.HI R6, RZ, 0x7, R62 ;  /* 0x00000007ff067819 */ /* 0x000fc6000001163e */
[----:B------:R-:W1:Y:S04]  /*0060*/  SHFL.IDX PT, R3, R0, RZ, 0x1f ;  /* 0x00001fff00037589 */ /* 0x000e6800000e0000 */
[----:B------:R2:W3:Y:S01]  /*0070*/  SHFL.IDX PT, R2, R6, RZ, 0x1f ;  /* 0x00001fff06027589 */ /* 0x0004e200000e0000 */
[----:B-1----:R-:W-:-:S13]  /*0080*/  ISETP.NE.OR P0, PT, R3, RZ, !P0 ;  /* 0x000000ff0300720c */ /* 0x002fda0004705670 */
[----:B0-23--:R-:W-:Y:S05]  /*0090*/  @P0 BRA `(.L_x_1) ;  /* 0x0000000000200947 */ /* 0x00dfea0003800000 */
[----:B------:R-:W-:Y:S02]  /*00a0*/  ULDC.64 UR4, c[0x0][0x198] ;  /* 0x0000660000047ab9 */ /* 0x000fe40000000a00 */
[----:B------:R-:W-:Y:S02]  /*00b0*/  UIADD3 UR6, UP0, UR4, 0xf0, URZ ;  /* 0x000000f004067890 */ /* 0x000fe4000ff1e03f */
[----:B------:R-:W-:Y:S02]  /*00c0*/  UIADD3 UR4, UP1, UR4, 0x1f0, URZ ;  /* 0x000001f004047890 */ /* 0x000fe4000ff3e03f */
[----:B------:R-:W-:Y:S02]  /*00d0*/  UIADD3.X UR7, URZ, UR5, URZ, UP0, !UPT ;  /* 0x000000053f077290 */ /* 0x000fe400087fe43f */
[----:B------:R-:W-:-:S07]  /*00e0*/  UIADD3.X UR5, URZ, UR5, URZ, UP1, !UPT ;  /* 0x000000053f057290 */ /* 0x000fce0008ffe43f */
[----:B------:R0:W-:Y:S02]  /*00f0*/  UTMACCTL.PF [UR6] ;  /* 0x00000000060079b9 */ /* 0x0001e40008040000 */
[----:B------:R0:W-:Y:S02]  /*0100*/  UTMACCTL.PF [UR4] ;  /* 0x00000000040079b9 */ /* 0x0001e40008040000 */
[----:B0-----:R-:W-:Y:S01]  /*0110*/  NOP ;  /* 0x0000000000007918 */ /* 0x001fe20000000000 */
.L_x_1:
[----:B------:R-:W-:Y:S05]  /*0120*/  BSYNC B0 ;  /* 0x0000000000007941 */ /* 0x000fea0003800000 */
.L_x_0:
[----:B------:R-:W0:Y:S02]  /*0130*/  SHFL.IDX PT, R5, R0, RZ, 0x1f ;  /* 0x00001fff00057589 */ /* 0x000e2400000e0000 */
[----:B0-----:R-:W-:-:S13]  /*0140*/  ISETP.NE.AND P0, PT, R5, RZ, PT ;  /* 0x000000ff0500720c */ /* 0x001fda0003f05270 */
[----:B------:R-:W-:Y:S05]  /*0150*/  @P0 BRA `(.L_x_2) ;  /* 0x0000000000580947 */ /* 0x000fea0003800000 */
[----:B------:R-:W0:Y:S01]  /*0160*/  S2UR UR8, SR_CgaCtaId ;  /* 0x00000000000879c3 */ /* 0x000e220000008800 */
[----:B------:R-:W-:Y:S01]  /*0170*/  UMOV UR4, 0x400 ;  /* 0x0000040000047882 */ /* 0x000fe20000000000 */
[----:B------:R-:W-:Y:S01]  /*0180*/  UMOV UR5, 0x1 ;  /* 0x0000000100057882 */ /* 0x000fe20000000000 */
[----:B------:R-:W-:Y:S01]  /*0190*/  UMOV UR6, 0x4 ;  /* 0x0000000400067882 */ /* 0x000fe20000000000 */
[----:B------:R-:W-:Y:S01]  /*01a0*/  ELECT P0, URZ, PT ;  /* 0x00000000003f782f */ /* 0x000fe20003800000 */
[----:B------:R-:W-:-:S04]  /*01b0*/  UIADD3 UR6, -UR6, 0x100000, URZ ;  /* 0x0010000006067890 */ /* 0x000fc8000fffe13f */
[----:B------:R-:W-:Y:S02]  /*01c0*/  USHF.L.U32 UR7, UR6, 0xb, URZ ;  /* 0x0000000b06077899 */ /* 0x000fe4000800063f */
[----:B------:R-:W-:Y:S02]  /*01d0*/  USHF.L.U32 UR6, UR6, 0x1, URZ ;  /* 0x0000000106067899 */ /* 0x000fe4000800063f */
[----:B0-----:R-:W-:Y:S02]  /*01e0*/  ULEA UR8, UR8, UR4, 0x18 ;  /* 0x0000000408087291 */ /* 0x001fe4000f8ec03f */
[----:B------:R-:W-:-:S04]  /*01f0*/  UIADD3 UR4, -UR5, 0x100000, URZ ;  /* 0x0010000005047890 */ /* 0x000fc8000fffe13f */
[----:B------:R-:W-:Y:S02]  /*0200*/  USHF.L.U32 UR5, UR4, 0xb, URZ ;  /* 0x0000000b04057899 */ /* 0x000fe4000800063f */
[----:B------:R-:W-:Y:S01]  /*0210*/  USHF.L.U32 UR4, UR4, 0x1, URZ ;  /* 0x0000000104047899 */ /* 0x000fe2000800063f */
[----:B------:R-:W0:Y:S11]  /*0220*/  FENCE.VIEW.ASYNC.S ;  /* 0x00000000000073c6 */ /* 0x000e360000000000 */
[----:B0-----:R0:W1:Y:S01]  /*0230*/  SYNCS.EXCH.64 URZ, [UR8], UR4 ;  /* 0x00000004083f75b2 */ /* 0x0010620008000100 */
[----:B------:R0:W2:Y:S01]  /*0240*/  SYNCS.EXCH.64 URZ, [UR8+0x20], UR6 ;  /* 0x00002006083f75b2 */ /* 0x0000a20008000100 */
[----:B------:R0:W3:Y:S01]  /*0250*/  SYNCS.EXCH.64 URZ, [UR8+0x8], UR4 ;  /* 0x00000804083f75b2 */ /* 0x0000e20008000100 */
[----:B------:R0:W4:Y:S01]  /*0260*/  SYNCS.EXCH.64 URZ, [UR8+0x28], UR6 ;  /* 0x00002806083f75b2 */ /* 0x0001220008000100 */
[----:B------:R0:W0:Y:S01]  /*0270*/  SYNCS.EXCH.64 URZ, [UR8+0x10], UR4 ;  /* 0x00001004083f75b2 */ /* 0x0000220008000100 */
[----:B------:R0:W0:Y:S01]  /*0280*/  SYNCS.EXCH.64 URZ, [UR8+0x30], UR6 ;  /* 0x00003006083f75b2 */ /* 0x0000220008000100 */
[----:B------:R0:W0:Y:S01]  /*0290*/  SYNCS.EXCH.64 URZ, [UR8+0x18], UR4 ;  /* 0x00001804083f75b2 */ /* 0x0000220008000100 */
[----:B------:R0:W0:Y:S01]  /*02a0*/  SYNCS.EXCH.64 URZ, [UR8+0x38], UR6 ;  /* 0x00003806083f75b2 */ /* 0x0000220008000100 */
[----:B------:R-:W-:Y:S01]  /*02b0*/  NOP ;  /* 0x0000000000007918 */ /* 0x000fe20000000000 */
.L_x_2:
[----:B------:R-:W-:Y:S01]  /*02c0*/  SHF.R.S32.HI R7, RZ, 0x1f, R62 ;  /* 0x0000001fff077819 */ /* 0x000fe2000001143e */
[----:B------:R-:W5:Y:S01]  /*02d0*/  SHFL.IDX PT, R0, R0, RZ, 0x1f ;  /* 0x00001fff00007589 */ /* 0x000f6200000e0000 */
[----:B0-----:R-:W0:Y:S01]  /*02e0*/  S2UR UR8, SR_CTAID.X ;  /* 0x00000000000879c3 */ /* 0x001e220000002500 */
[----:B------:R-:W-:Y:S02]  /*02f0*/  ELECT P0, URZ, PT ;  /* 0x00000000003f782f */ /* 0x000fe40003800000 */
[----:B------:R-:W-:Y:S01]  /*0300*/  LEA.HI R7, R7, R62, RZ, 0x7 ;  /* 0x0000003e07077211 */ /* 0x000fe200078f38ff */
[----:B------:R-:W1:Y:S01]  /*0310*/  S2R R4, SR_CTAID.Y ;  /* 0x0000000000047919 */ /* 0x000e620000002600 */
[----:B------:R-:W-:Y:S01]  /*0320*/  ULDC UR4, c[0x0][0x154] ;  /* 0x0000550000047ab9 */ /* 0x000fe20000000800 */
[----:B------:R-:W-:Y:S01]  /*0330*/  NOP ;  /* 0x0000000000007918 */ /* 0x000fe20000000000 */
[----:B------:R-:W-:Y:S01]  /*0340*/  LOP3.LUT R7, R7, 0xffffff80, RZ, 0xc0, !PT ;  /* 0xffffff8007077812 */ /* 0x000fe200078ec0ff */
[----:B------:R-:W-:Y:S01]  /*0350*/  NOP ;  /* 0x0000000000007918 */ /* 0x000fe20000000000 */
[----:B------:R-:W2:Y:S03]  /*0360*/  LDC R14, c[0x0][0x140] ;  /* 0x00005000ff0e7b82 */ /* 0x000ea60000000800 */
[----:B------:R-:W-:-:S05]  /*0370*/  IMAD.IADD R7, R62, 0x1, -R7 ;  /* 0x000000013e077824 */ /* 0x000fca00078e0a07 */
[----:B------:R-:W-:Y:S01]  /*0380*/  SHF.R.S32.HI R8, RZ, 0x1f, R7 ;  /* 0x0000001fff087819 */ /* 0x000fe20000011407 */
[----:B------:R-:W3:Y:S01]  /*0390*/  LDC R12, c[0x0][0x144] ;  /* 0x00005100ff0c7b82 */ /* 0x000ee20000000800 */
[----:B------:R-:W-:Y:S02]  /*03a0*/  LOP3.LUT P2, RZ, R7, 0x7, RZ, 0xc0, !PT ;  /* 0x0000000707ff7812 */ /* 0x000fe4000784c0ff */
[----:B------:R-:W-:Y:S02]  /*03b0*/  LEA.HI R8, R8, R7, RZ, 0x3 ;  /* 0x0000000708087211 */ /* 0x000fe400078f18ff */
[----:B-----5:R-:W-:Y:S02]  /*03c0*/  ISETP.NE.OR P0, PT, R0, RZ, !P0 ;  /* 0x000000ff0000720c */ /* 0x020fe40004705670 */
[--C-:B------:R-:W-:Y:S02]  /*03d0*/  SHF.R.S32.HI R0, RZ, 0x3, R8.reuse ;  /* 0x00000003ff007819 */ /* 0x100fe40000011408 */
[----:B------:R-:W-:-:S02]  /*03e0*/  SHF.R.S32.HI R9, RZ, 0x1f, R8 ;  /* 0x0000001fff097819 */ /* 0x000fc40000011408 */
[----:B------:R-:W-:Y:S02]  /*03f0*/  SHF.R.S32.HI R8, RZ, 0x1f, R5 ;  /* 0x0000001fff087819 */ /* 0x000fe40000011405 */
[----:B------:R-:W-:Y:S02]  /*0400*/  LEA.HI R9, R9, R0, RZ, 0x2 ;  /* 0x0000000009097211 */ /* 0x000fe400078f10ff */
[----:B------:R-:W-:Y:S02]  /*0410*/  LEA.HI R8, R8, R5, RZ, 0x2 ;  /* 0x0000000508087211 */ /* 0x000fe400078f10ff */
[----:B-1----:R-:W-:Y:S01]  /*0420*/  I2FP.F32.U32 R11, R4 ;  /* 0x00000004000b7245 */ /* 0x002fe20000201000 */
[----:B------:R-:W-:Y:S01]  /*0430*/  VOTEU.ALL UP0, P0 ;  /* 0x00000000003f7886 */ /* 0x000fe20000000000 */
[----:B------:R-:W-:Y:S01]  /*0440*/  LOP3.LUT R10, R8, 0x3ffffffc, RZ, 0xc0, !PT ;  /* 0x3ffffffc080a7812 */ /* 0x000fe200078ec0ff */
[----:B------:R-:W-:Y:S01]  /*0450*/  VOTEU.ALL UP1, P0 ;  /* 0x00000000003f7886 */ /* 0x000fe20000020000 */
[----:B------:R-:W-:Y:S01]  /*0460*/  LOP3.LUT R9, R9, 0xfffffffc, RZ, 0xc0, !PT ;  /* 0xfffffffc09097812 */ /* 0x000fe200078ec0ff */
[----:B------:R-:W-:Y:S01]  /*0470*/  FMUL R13, R11, UR4 ;  /* 0x000000040b0d7c20 */ /* 0x000fe20008400000 */
[----:B------:R-:W1:Y:S01]  /*0480*/  @!UP0 S2UR UR7, SR_CgaCtaId ;  /* 0x00000000000789c3 */ /* 0x000e620000008800 */
[----:B------:R-:W-:Y:S01]  /*0490*/  IMAD.IADD R11, R5, 0x1, -R10 ;  /* 0x00000001050b7824 */ /* 0x000fe200078e0a0a */
[----:B0-----:R-:W-:Y:S01]  /*04a0*/  I2FP.F32.U32 R10, UR8 ;  /* 0x00000008000a7c45 */ /* 0x001fe20008201000 */
[----:B------:R-:W-:Y:S01]  /*04b0*/  IMAD.IADD R8, R0, 0x1, -R9 ;  /* 0x0000000100087824 */ /* 0x000fe200078e0a09 */
[----:B------:R-:W-:Y:S01]  /*04c0*/  ULDC UR4, c[0x0][0x150] ;  /* 0x0000540000047ab9 */ /* 0x000fe20000000800 */
[----:B------:R-:W0:Y:S01]  /*04d0*/  F2I.U32.TRUNC.NTZ R13, R13 ;  /* 0x0000000d000d7305 */ /* 0x000e22000020f000 */
[----:B------:R-:W-:Y:S01]  /*04e0*/  SHF.R.S32.HI R0, RZ, 0x1f, R3 ;  /* 0x0000001fff007819 */ /* 0x000fe20000011403 */
[----:B------:R-:W-:Y:S01]  /*04f0*/  FMUL R10, R10, UR4 ;  /* 0x000000040a0a7c20 */ /* 0x000fe20008400000 */
[----:B------:R-:W5:Y:S01]  /*0500*/  LDC R9, c[0x0][0x148] ;  /* 0x00005200ff097b82 */ /* 0x000f620000000800 */
[----:B------:R-:W-:Y:S01]  /*0510*/  IMAD R8, R11, 0x4, R8 ;  /* 0x000000040b087824 */ /* 0x000fe200078e0208 */
[----:B------:R-:W-:Y:S01]  /*0520*/  LEA.HI R0, R0, R3, RZ, 0x2 ;  /* 0x0000000300007211 */ /* 0x000fe200078f10ff */
[----:B------:R-:W-:Y:S01]  /*0530*/  UMOV UR4, 0x20 ;  /* 0x0000002000047882 */ /* 0x000fe20000000000 */
[----:B------:R-:W-:Y:S01]  /*0540*/  @!UP0 UMOV UR6, 0x400 ;  /* 0x0000040000068882 */ /* 0x000fe20000000000 */
[----:B------:R-:W4:Y:S01]  /*0550*/  F2I.U32.TRUNC.NTZ R10, R10 ;  /* 0x0000000a000a7305 */ /* 0x000f22000020f000 */
[----:B------:R-:W-:Y:S01]  /*0560*/  LOP3.LUT R0, R0, 0xfffffffc, RZ, 0xc0, !PT ;  /* 0xfffffffc00007812 */ /* 0x000fe200078ec0ff */
[----:B------:R-:W-:Y:S01]  /*0570*/  IMAD.SHL.U32 R19, R8, 0x4, RZ ;  /* 0x0000000408137824 */ /* 0x000fe200078e00ff */
[----:B------:R-:W-:-:S04]  /*0580*/  @!UP0 UIADD3 UR4, -UR4, 0x100000, URZ ;  /* 0x0010000004048890 */ /* 0x000fc8000fffe13f */
[----:B------:R-:W-:Y:S02]  /*0590*/  @!UP0 USHF.L.U32 UR5, UR4, 0xb, URZ ;  /* 0x0000000b04058899 */ /* 0x000fe4000800063f */
[----:B------:R-:W-:Y:S01]  /*05a0*/  @!UP0 USHF.L.U32 UR4, UR4, 0x1, URZ ;  /* 0x0000000104048899 */ /* 0x000fe2000800063f */
[----:B--2---:R-:W-:Y:S01]  /*05b0*/  ISETP.EQ.U32.AND P3, PT, R14, 0x1, PT ;  /* 0x000000010e00780c */ /* 0x004fe20003f62070 */
[----:B------:R-:W-:Y:S01]  /*05c0*/  IMAD.IADD R3, R3, 0x1, -R0 ;  /* 0x0000000103037824 */ /* 0x000fe200078e0a00 */
[----:B------:R-:W-:Y:S01]  /*05d0*/  LOP3.LUT R19, R8, 0xc, R19, 0x78, !PT ;  /* 0x0000000c08137812 */ /* 0x000fe200078e7813 */
[----:B0-----:R-:W-:Y:S02]  /*05e0*/  IMAD.MOV R22, RZ, RZ, -R13 ;  /* 0x000000ffff167224 */ /* 0x001fe400078e0a0d */
[----:B------:R-:W-:Y:S01]  /*05f0*/  VIADD R8, R2, 0xffffffff ;  /* 0xffffffff02087836 */ /* 0x000fe20000000000 */
[----:B-1----:R-:W-:Y:S01]  /*0600*/  @!UP0 ULEA UR6, UR7, UR6, 0x18 ;  /* 0x0000000607068291 */ /* 0x002fe2000f8ec03f */
[----:B------:R-:W-:Y:S01]  /*0610*/  ISETP.NE.AND P1, PT, R3, 0x3, PT ;  /* 0x000000030300780c */ /* 0x000fe20003f25270 */
[----:B------:R-:W-:Y:S01]  /*0620*/  VOTEU.ALL UP0, P0 ;  /* 0x00000000003f7886 */ /* 0x000fe20000000000 */
[----:B------:R-:W-:Y:S01]  /*0630*/  ISETP.LT.U32.AND P0, PT, R19, 0x2, !P2 ;  /* 0x000000021300780c */ /* 0x000fe20005701070 */
[----:B----4-:R-:W-:Y:S01]  /*0640*/  IMAD.MOV R7, RZ, RZ, -R10 ;  /* 0x000000ffff077224 */ /* 0x010fe200078e0a0a */
[----:B------:R-:W-:-:S02]  /*0650*/  ISETP.EQ.OR P1, PT, R3, RZ, !P1 ;  /* 0x000000ff0300720c */ /* 0x000fc40004f22670 */
[----:B------:R-:W-:Y:S01]  /*0660*/  ISETP.GE.U32.AND P5, PT, R8, 0x2, PT ;  /* 0x000000020800780c */ /* 0x000fe20003fa6070 */
[----:B-----5:R-:W-:Y:S01]  /*0670*/  IMAD R0, R9, R22, R4 ;  /* 0x0000001609007224 */ /* 0x020fe200078e0204 */
[----:B------:R-:W-:Y:S01]  /*0680*/  ISETP.EQ.AND P1, PT, R2, RZ, P1 ;  /* 0x000000ff0200720c */ /* 0x000fe20000f22270 */
[----:B---3--:R-:W-:Y:S01]  /*0690*/  IMAD R7, R12, R7, UR8 ;  /* 0x000000080c077e24 */ /* 0x008fe2000f8e0207 */
[----:B------:R-:W-:Y:S01]  /*06a0*/  ISETP.NE.AND P2, PT, R2, RZ, PT ;  /* 0x000000ff0200720c */ /* 0x000fe20003f45270 */
[----:B------:R-:W0:Y:S02]  /*06b0*/  FENCE.VIEW.ASYNC.S ;  /* 0x00000000000073c6 */ /* 0x000e240000000000 */
[----:B0-----:R0:W1:Y:S01]  /*06c0*/  @!UP0 SYNCS.EXCH.64 URZ, [UR6+0x50], UR4 ;  /* 0x00005004063f85b2 */ /* 0x0010620008000100 */
[----:B------:R-:W-:Y:S02]  /*06d0*/  ISETP.NE.AND P4, PT, R0, R19, PT ;  /* 0x000000130000720c */ /* 0x000fe40003f85270 */
[----:B------:R-:W-:-:S02]  /*06e0*/  SEL R18, RZ, 0x1, !P1 ;  /* 0x00000001ff127807 */ /* 0x000fc40004800000 */
[----:B------:R-:W-:Y:S02]  /*06f0*/  ISETP.EQ.OR P4, PT, R7, RZ, !P4 ;  /* 0x000000ff0700720c */ /* 0x000fe40006782670 */
[----:B------:R-:W-:Y:S02]  /*0700*/  LOP3.LUT R0, R62, 0x7f, RZ, 0xc0, !PT ;  /* 0x0000007f3e007812 */ /* 0x000fe400078ec0ff */
[----:B------:R-:W-:Y:S02]  /*0710*/  PLOP3.LUT P0, PT, P0, P4, PT, 0x80, 0x0 ;  /* 0x000000000000781c */ /* 0x000fe40000709070 */
[----:B------:R-:W-:Y:S02]  /*0720*/  SEL R18, R18, 0x2, P5 ;  /* 0x0000000212127807 */ /* 0x000fe40002800000 */
[----:B------:R-:W-:Y:S01]  /*0730*/  P2R R68, PR, RZ, 0x1 ;  /* 0x00000001ff447803 */ /* 0x000fe20000000000 */
[----:B------:R0:W2:Y:S01]  /*0740*/  @!UP1 SYNCS.EXCH.64 URZ, [UR6+0x58], UR4 ;  /* 0x00005804063f95b2 */ /* 0x0000a20008000100 */
[----:B------:R-:W-:Y:S01]  /*0750*/  NOP ;  /* 0x0000000000007918 */ /* 0x000fe20000000000 */
[----:B------:R-:W-:Y:S06]  /*0760*/  @!P3 BRA `(.L_x_3) ;  /* 0x000000000008b947 */ /* 0x000fec0003800000 */
[----:B-12---:R-:W-:Y:S01]  /*0770*/  UCGABAR_ARV ;  /* 0x00000000000079c7 */ /* 0x006fe20008000000 */
[----:B------:R-:W-:Y:S05]  /*0780*/  BRA `(.L_x_4) ;  /* 0x0000000000047947 */ /* 0x000fea0003800000 */
.L_x_3:
[----:B-12---:R-:W-:Y:S01]  /*0790*/  NOP ;  /* 0x0000000000007918 */ /* 0x006fe20000000000 */
.L_x_4:
[----:B------:R-:W1:Y:S01]  /*07a0*/  LDC R2, c[0x0][0x65c] ;  /* 0x00019700ff027b82 */ /* 0x000e620000000800 */
[----:B------:R-:W-:Y:S02]  /*07b0*/  IMAD.U32 R10, RZ, RZ, UR8 ;  /* 0x00000008ff0a7e24 */ /* 0x000fe4000f8e00ff */
[----:B------:R-:W-:Y:S01]  /*07c0*/  IMAD.MOV.U32 R11, RZ, RZ, RZ ;  /* 0x000000ffff0b7224 */ /* 0x000fe200078e00ff */
[----:B-1----:R-:W-:-:S04]  /*07d0*/  ISETP.NE.AND P1, PT, R2, 0x1, PT ;  /* 0x000000010200780c */ /* 0x002fc80003f25270 */
[----:B------:R-:W-:-:S09]  /*07e0*/  P2R R5, PR, RZ, 0x2 ;  /* 0x00000002ff057803 */ /* 0x000fd20000000000 */
[----:B------:R-:W1:Y:S01]  /*07f0*/  @P1 LDC R17, c[0x0][0x10] ;  /* 0x00000400ff111b82 */ /* 0x000e620000000800 */
[----:B------:R-:W-:Y:S02]  /*0800*/  @P1 IMAD.MOV.U32 R5, RZ, RZ, RZ ;  /* 0x000000ffff051224 */ /* 0x000fe400078e00ff */
[----:B------:R-:W-:-:S05]  /*0810*/  @P1 IMAD.MOV.U32 R15, RZ, RZ, RZ ;  /* 0x000000ffff0f1224 */ /* 0x000fca00078e00ff */
[----:B------:R-:W2:Y:S01]  /*0820*/  @!P1 LDC R13, c[0x0][0xc] ;  /* 0x00000300ff0d9b82 */ /* 0x000ea20000000800 */
[----:B0-----:R-:W-:Y:S01]  /*0830*/  ULDC UR4, c[0x0][0xc] ;  /* 0x0000030000047ab9 */ /* 0x001fe20000000800 */
[----:B------:R-:W-:Y:S01]  /*0840*/  ULDC UR5, c[0x0][0x10] ;  /* 0x0000040000057ab9 */ /* 0x000fe20000000800 */
[----:B------:R-:W-:Y:S01]  /*0850*/  ULDC UR6, c[0x0][0x14] ;  /* 0x0000050000067ab9 */ /* 0x000fe20000000800 */
[----:B------:R-:W-:-:S04]  /*0860*/  UIMAD.WIDE.U32 UR4, UR4, UR5, URZ ;  /* 0x00000005040472a5 */ /* 0x000fc8000f8e003f */
[----:B------:R-:W-:Y:S02]  /*0870*/  UIMAD.WIDE.U32 UR38, UR4, UR6, URZ ;  /* 0x00000006042672a5 */ /* 0x000fe4000f8e003f */
[----:B------:R-:W-:-:S04]  /*0880*/  UIMAD UR41, UR5, UR6, URZ ;  /* 0x00000006052972a4 */ /* 0x000fc8000f8e023f */
[----:B------:R-:W-:Y:S01]  /*0890*/  UIADD3 UR41, UR39, UR41, URZ ;  /* 0x0000002927297290 */ /* 0x000fe2000fffe03f */
[----:B-1----:R-:W-:-:S04]  /*08a0*/  @P1 IMAD.WIDE.U32 R16, R17, UR8, R4 ;  /* 0x0000000811101c25 */ /* 0x002fc8000f8e0004 */
[----:B------:R-:W-:Y:S02]  /*08b0*/  @P1 IMAD.IADD R17, R17, 0x1, R15 ;  /* 0x0000000111111824 */ /* 0x000fe400078e020f */
[----:B--2---:R-:W-:-:S04]  /*08c0*/  @!P1 IMAD.WIDE.U32 R10, R4, R13, R10 ;  /* 0x0000000d040a9225 */ /* 0x004fc800078e000a */
[----:B------:R-:W-:Y:S02]  /*08d0*/  @!P1 IMAD.MOV.U32 R16, RZ, RZ, R10 ;  /* 0x000000ffff109224 */ /* 0x000fe400078e000a */
[----:B------:R-:W-:Y:S01]  /*08e0*/  @!P1 IMAD.MOV.U32 R17, RZ, RZ, R11 ;  /* 0x000000ffff119224 */ /* 0x000fe200078e000b */
[----:B------:R-:W-:Y:S06]  /*08f0*/  @!P3 BRA `(.L_x_5) ;  /* 0x00000000000cb947 */ /* 0x000fec0003800000 */
[----:B------:R-:W-:Y:S01]  /*0900*/  UCGABAR_WAIT ;  /* 0x0000000000007dc7 */ /* 0x000fe20008000000 */
[----:B------:R-:W-:Y:S01]  /*0910*/  CCTL.IVALL ;  /* 0x00000000ff00798f */ /* 0x000fe20002000000 */
[----:B------:R-:W-:Y:S05]  /*0920*/  BRA `(.L_x_6) ;  /* 0x0000000000047947 */ /* 0x000fea0003800000 */
.L_x_5:
[----:B------:R-:W-:Y:S06]  /*0930*/  BAR.SYNC.DEFER_BLOCKING 0x0 ;  /* 0x0000000000007b1d */ /* 0x000fec0000010000 */
.L_x_6:
[----:B------:R-:W-:Y:S05]  /*0940*/  @!P2 BRA `(.L_x_7) ;  /* 0x0000004000d4a947 */ /* 0x000fea0003800000 */
[----:B------:R-:W-:-:S13]  /*0950*/  ISETP.GT.U32.AND P0, PT, R8, 0x1, PT ;  /* 0x000000010800780c */ /* 0x000fda0003f04070 */
[----:B------:R-:W-:Y:S05]  /*0960*/  @P0 EXIT ;  /* 0x000000000000094d */ /* 0x000fea0003800000 */
[----:B------:R-:W-:Y:S01]  /*0970*/  ULDC.64 UR4, c[0x0][0x650] ;  /* 0x0001940000047ab9 */ /* 0x000fe20000000a00 */
[----:B------:R-:W-:Y:S01]  /*0980*/  PRMT R3, RZ, 0x7610, R3 ;  /* 0x00007610ff037816 */ /* 0x000fe20000000003 */
[----:B------:R-:W-:Y:S01]  /*0990*/  IMAD.MOV.U32 R71, RZ, RZ, -0x1 ;  /* 0xffffffffff477424 */ /* 0x000fe200078e00ff */
[----:B------:R-:W-:Y:S01]  /*09a0*/  ISETP.GE.U32.AND P0, PT, R16, UR4, PT ;  /* 0x0000000410007c0c */ /* 0x000fe2000bf06070 */
[----:B------:R-:W-:Y:S02]  /*09b0*/  IMAD.MOV.U32 R70, RZ, RZ, -0x1 ;  /* 0xffffffffff467424 */ /* 0x000fe400078e00ff */
[----:B------:R-:W-:Y:S01]  /*09c0*/  IMAD.MOV.U32 R67, RZ, RZ, -0x1 ;  /* 0xffffffffff437424 */ /* 0x000fe200078e00ff */
[----:B------:R-:W-:-:S13]  /*09d0*/  ISETP.GE.U32.AND.EX P0, PT, R17, UR5, PT, P0 ;  /* 0x0000000511007c0c */ /* 0x000fda000bf06100 */
[----:B------:R-:W-:Y:S05]  /*09e0*/  @P0 BRA `(.L_x_8) ;  /* 0x0000000400280947 */ /* 0x000fea0003800000 */
[----:B------:R-:W0:Y:S01]  /*09f0*/  LDC.64 R24, c[0x0][0x628] ;  /* 0x00018a00ff187b82 */ /* 0x000e220000000a00 */
[----:B------:R-:W-:Y:S02]  /*0a00*/  IMAD.MOV.U32 R10, RZ, RZ, R16 ;  /* 0x000000ffff0a7224 */ /* 0x000fe400078e0010 */
[----:B------:R-:W-:-:S05]  /*0a10*/  IMAD.MOV.U32 R11, RZ, RZ, R17 ;  /* 0x000000ffff0b7224 */ /* 0x000fca00078e0011 */
[----:B------:R-:W1:Y:S08]  /*0a20*/  LDC R8, c[0x0][0x630] ;  /* 0x00018c00ff087b82 */ /* 0x000e700000000800 */
[----:B------:R-:W2:Y:S01]  /*0a30*/  LDC.64 R26, c[0x0][0x620] ;  /* 0x00018800ff1a7b82 */ /* 0x000ea20000000a00 */
[----:B0-----:R-:W-:-:S04]  /*0a40*/  ISETP.NE.U32.AND P0, PT, R24, RZ, PT ;  /* 0x000000ff1800720c */ /* 0x001fc80003f05070 */
[----:B------:R-:W-:-:S13]  /*0a50*/  ISETP.NE.AND.EX P0, PT, R25, RZ, PT, P0 ;  /* 0x000000ff1900720c */ /* 0x000fda0003f05300 */
[----:B-12---:R-:W-:Y:S05]  /*0a60*/  @!P0 BRA `(.L_x_9) ;  /* 0x0000000000288947 */ /* 0x006fea0003800000 */
[----:B------:R-:W0:Y:S02]  /*0a70*/  LDC R3, c[0x0][0x634] ;  /* 0x00018d00ff037b82 */ /* 0x000e240000000800 */
[----:B0-----:R-:W-:-:S05]  /*0a80*/  IADD3 R3, P0, R16, R3, RZ ;  /* 0x0000000310037210 */ /* 0x001fca0007f1e0ff */
[----:B------:R-:W-:-:S04]  /*0a90*/  IMAD.X R21, RZ, RZ, R17, P0 ;  /* 0x000000ffff157224 */ /* 0x000fc800000e0611 */
[----:B------:R-:W-:-:S04]  /*0aa0*/  IMAD.WIDE.U32 R10, R21, R24, RZ ;  /* 0x00000018150a7225 */ /* 0x000fc800078e00ff */
[----:B------:R-:W-:-:S04]  /*0ab0*/  IMAD.WIDE.U32 R12, P0, R3, R25, R10 ;  /* 0x00000019030c7225 */ /* 0x000fc8000780000a */
[----:B------:R-:W-:-:S04]  /*0ac0*/  IMAD.WIDE.U32 R10, R3, R24, RZ ;  /* 0x00000018030a7225 */ /* 0x000fc800078e00ff */
[----:B------:R-:W-:Y:S01]  /*0ad0*/  IMAD.X R15, RZ, RZ, RZ, P0 ;  /* 0x000000ffff0f7224 */ /* 0x000fe200000e06ff */
[----:B------:R-:W-:Y:S01]  /*0ae0*/  IADD3 RZ, P0, R11, R12, RZ ;  /* 0x0000000c0bff7210 */ /* 0x000fe20007f1e0ff */
[----:B------:R-:W-:-:S04]  /*0af0*/  IMAD.MOV.U32 R14, RZ, RZ, R13 ;  /* 0x000000ffff0e7224 */ /* 0x000fc800078e000d */
[----:B------:R-:W-:-:S08]  /*0b00*/  IMAD.WIDE.U32.X R10, R21, R25, R14, P0 ;  /* 0x00000019150a7225 */ /* 0x000fd000000e040e */
.L_x_9:
[----:B------:R-:W0:Y:S01]  /*0b10*/  LDC.64 R30, c[0x0][0x640] ;  /* 0x00019000ff1e7b82 */ /* 0x000e220000000a00 */
[--C-:B------:R-:W-:Y:S01]  /*0b20*/  SHF.R.U64 R67, R10, R8, R11.reuse ;  /* 0x000000080a437219 */ /* 0x100fe2000000120b */
[----:B------:R-:W-:Y:S01]  /*0b30*/  IMAD R22, R9, R22, R4 ;  /* 0x0000001609167224 */ /* 0x000fe200078e0204 */
[----:B------:R-:W-:Y:S01]  /*0b40*/  SHF.R.U32.HI R3, RZ, R8, R11 ;  /* 0x00000008ff037219 */ /* 0x000fe2000001160b */
[----:B------:R-:W-:Y:S01]  /*0b50*/  IMAD.MOV.U32 R23, RZ, RZ, 0x1 ;  /* 0x00000001ff177424 */ /* 0x000fe200078e00ff */
[----:B------:R-:W-:-:S03]  /*0b60*/  IADD3 R5, P0, RZ, -R67, RZ ;  /* 0x80000043ff057210 */ /* 0x000fc60007f1e0ff */
[----:B------:R-:W1:Y:S02]  /*0b70*/  LDC R12, c[0x0][0x618] ;  /* 0x00018600ff0c7b82 */ /* 0x000e640000000800 */
[----:B------:R-:W-:Y:S02]  /*0b80*/  IMAD.X R3, RZ, RZ, ~R3, P0 ;  /* 0x000000ffff037224 */ /* 0x000fe400000e0e03 */
[----:B------:R-:W-:-:S04]  /*0b90*/  IMAD.WIDE.U32 R10, R5, R26, R16 ;  /* 0x0000001a050a7225 */ /* 0x000fc800078e0010 */
[----:B------:R-:W2:Y:S01]  /*0ba0*/  LDC R20, c[0x0][0x608] ;  /* 0x00018200ff147b82 */ /* 0x000ea20000000800 */
[----:B------:R-:W-:Y:S02]  /*0bb0*/  IMAD R8, R3, R26, RZ ;  /* 0x0000001a03087224 */ /* 0x000fe400078e02ff */
[----:B------:R-:W-:Y:S02]  /*0bc0*/  IMAD.MOV.U32 R3, RZ, RZ, -0x1 ;  /* 0xffffffffff037424 */ /* 0x000fe400078e00ff */
[----:B------:R-:W-:-:S03]  /*0bd0*/  IMAD R5, R5, R27, R8 ;  /* 0x0000001b05057224 */ /* 0x000fc600078e0208 */
[----:B------:R-:W3:Y:S01]  /*0be0*/  LDC R28, c[0x0][0x658] ;  /* 0x00019600ff1c7b82 */ /* 0x000ee20000000800 */
[----:B------:R-:W-:Y:S01]  /*0bf0*/  IMAD.IADD R5, R11, 0x1, R5 ;  /* 0x000000010b057824 */ /* 0x000fe200078e0205 */
[----:B0-----:R-:W-:-:S04]  /*0c00*/  ISETP.NE.U32.AND P0, PT, R30, RZ, PT ;  /* 0x000000ff1e00720c */ /* 0x001fc80003f05070 */
[----:B------:R-:W-:Y:S02]  /*0c10*/  ISETP.NE.AND.EX P0, PT, R31, RZ, PT, P0 ;  /* 0x000000ff1f00720c */ /* 0x000fe40003f05300 */
[----:B------:R-:W0:Y:S01]  /*0c20*/  LDC R24, c[0x0][0x600] ;  /* 0x00018000ff187b82 */ /* 0x000e220000000800 */
[-CC-:B-1----:R-:W-:Y:S02]  /*0c30*/  SHF.R.U64 R14, R10, R12.reuse, R5.reuse ;  /* 0x0000000c0a0e7219 */ /* 0x182fe40000001205 */
[----:B------:R-:W-:-:S05]  /*0c40*/  SHF.R.U32.HI R5, RZ, R12, R5 ;  /* 0x0000000cff057219 */ /* 0x000fca0000011605 */
[----:B------:R-:W1:Y:S01]  /*0c50*/  LDC R15, c[0x0][0x648] ;  /* 0x00019200ff0f7b82 */ /* 0x000e620000000800 */
[-CC-:B--2---:R-:W-:Y:S02]  /*0c60*/  SHF.R.U64 R27, R14, R20.reuse, R5.reuse ;  /* 0x000000140e1b7219 */ /* 0x184fe40000001205 */
[----:B------:R-:W-:-:S05]  /*0c70*/  SHF.R.U32.HI R5, RZ, R20, R5 ;  /* 0x00000014ff057219 */ /* 0x000fca0000011605 */
[----:B------:R-:W2:Y:S01]  /*0c80*/  LDC R21, c[0x0][0x638] ;  /* 0x00018e00ff157b82 */ /* 0x000ea20000000800 */
[-CC-:B---3--:R-:W-:Y:S02]  /*0c90*/  SHF.R.U64 R20, R27, R28.reuse, R5.reuse ;  /* 0x0000001c1b147219 */ /* 0x188fe40000001205 */
[-C--:B------:R-:W-:Y:S02]  /*0ca0*/  SHF.L.U32 R3, R3, R28.reuse, RZ ;  /* 0x0000001c03037219 */ /* 0x080fe400000006ff */
[----:B------:R-:W-:Y:S01]  /*0cb0*/  SHF.R.U32.HI R5, RZ, R28, R5 ;  /* 0x0000001cff057219 */ /* 0x000fe20000011605 */
[----:B------:R-:W-:Y:S01]  /*0cc0*/  IMAD.MOV.U32 R4, RZ, RZ, R20 ;  /* 0x000000ffff047224 */ /* 0x000fe200078e0014 */
[----:B------:R-:W-:Y:S01]  /*0cd0*/  LOP3.LUT R12, RZ, R3, RZ, 0x33, !PT ;  /* 0x00000003ff0c7212 */ /* 0x000fe200078e33ff */
[----:B------:R-:W3:Y:S01]  /*0ce0*/  LDC R25, c[0x0][0x610] ;  /* 0x00018400ff197b82 */ /* 0x000ee20000000800 */
[----:B------:R-:W-:Y:S05]  /*0cf0*/  @!P0 BRA `(.L_x_10) ;  /* 0x0000000000288947 */ /* 0x000fea0003800000 */
[----:B------:R-:W4:Y:S02]  /*0d00*/  LDC R3, c[0x0][0x64c] ;  /* 0x00019300ff037b82 */ /* 0x000f240000000800 */
[----:B----4-:R-:W-:-:S05]  /*0d10*/  IADD3 R3, P0, R20, R3, RZ ;  /* 0x0000000314037210 */ /* 0x010fca0007f1e0ff */
        /* <DEDUP_REMOVED lines=8> */
.L_x_10:
[----:B-1----:R-:W-:Y:S01]  /*0da0*/  SHF.R.U64 R4, R4, R15, R5 ;  /* 0x0000000f04047219 */ /* 0x002fe20000001205 */
[----:B0-----:R-:W-:Y:S01]  /*0db0*/  VIADD R5, R24, 0xffffffff ;  /* 0xffffffff18057836 */ /* 0x001fe20000000000 */
[----:B------:R-:W-:Y:S02]  /*0dc0*/  SHF.L.U32 R3, R23, R28, RZ ;  /* 0x0000001c17037219 */ /* 0x000fe400000006ff */
[----:B------:R-:W-:Y:S01]  /*0dd0*/  LOP3.LUT R12, R27, R12, RZ, 0xc0, !PT ;  /* 0x0000000c1b0c7212 */ /* 0x000fe200078ec0ff */
[----:B------:R-:W-:Y:S01]  /*0de0*/  IMAD.MOV R8, RZ, RZ, -R4 ;  /* 0x000000ffff087224 */ /* 0x000fe200078e0a04 */
[----:B------:R-:W-:-:S03]  /*0df0*/  SEL R7, R7, R22, !P1 ;  /* 0x0000001607077207 */ /* 0x000fc60004800000 */
[----:B------:R-:W-:Y:S01]  /*0e00*/  IMAD R12, R3, R4, R12 ;  /* 0x00000004030c7224 */ /* 0x000fe200078e020c */
[----:B------:R-:W-:Y:S01]  /*0e10*/  LOP3.LUT R4, R14, R5, RZ, 0xc0, !PT ;  /* 0x000000050e047212 */ /* 0x000fe200078ec0ff */
[----:B--2---:R-:W-:Y:S02]  /*0e20*/  IMAD R3, R8, R21, R20 ;  /* 0x0000001508037224 */ /* 0x004fe400078e0214 */
[----:B---3--:R-:W-:Y:S02]  /*0e30*/  IMAD R7, R12, R25, R7 ;  /* 0x000000190c077224 */ /* 0x008fe400078e0207 */
[----:B------:R-:W-:Y:S02]  /*0e40*/  IMAD.MOV.U32 R5, RZ, RZ, 0x1 ;  /* 0x00000001ff057424 */ /* 0x000fe400078e00ff */
[----:B------:R-:W-:-:S03]  /*0e50*/  IMAD R4, R3, R24, R4 ;  /* 0x0000001803047224 */ /* 0x000fc600078e0204 */
[----:B------:R-:W-:Y:S02]  /*0e60*/  PRMT R3, R5, 0x7610, R3 ;  /* 0x0000761005037816 */ /* 0x000fe40000000003 */
[----:B------:R-:W-:Y:S02]  /*0e70*/  SEL R70, R4, R7, !P1 ;  /* 0x0000000704467207 */ /* 0x000fe40004800000 */
[----:B------:R-:W-:-:S07]  /*0e80*/  SEL R71, R7, R4, !P1 ;  /* 0x0000000407477207 */ /* 0x000fce0004800000 */
.L_x_8:
[----:B------:R-:W-:-:S08]  /*0e90*/  NOP ;  /* 0x0000000000007918 */ /* 0x000fd00000000000 */
[----:B------:R-:W0:Y:S02]  /*0ea0*/  USETMAXREG.TRY_ALLOC.CTAPOOL UP0, 0xe8 ;  /* 0x000000e8000079c8 */ /* 0x000e240008000600 */
[----:B0-----:R-:W-:-:S13]  /*0eb0*/  PLOP3.LUT P0, PT, PT, PT, UP0, 0x80, 0x0 ;  /* 0x000000000000781c */ /* 0x001fda0003f0f008 */
[----:B------:R-:W-:Y:S05]  /*0ec0*/  @!P0 BRA `(.L_x_8) ;  /* 0xfffffffc00f08947 */ /* 0x000fea000383ffff */
[----:B------:R-:W-:Y:S01]  /*0ed0*/  ULDC.64 UR4, c[0x0][0x598] ;  /* 0x0001660000047ab9 */ /* 0x000fe20000000a00 */
[----:B------:R-:W-:Y:S01]  /*0ee0*/  ULDC.64 UR36, c[0x0][0x208] ;  /* 0x0000820000247ab9 */ /* 0x000fe20000000a00 */
[----:B------:R-:W-:-:S04]  /*0ef0*/  ISETP.NE.U32.AND P0, PT, RZ, UR4, PT ;  /* 0x00000004ff007c0c */ /* 0x000fc8000bf05070 */
[----:B------:R-:W-:-:S13]  /*0f00*/  ISETP.NE.AND.EX P0, PT, RZ, UR5, PT, P0 ;  /* 0x00000005ff007c0c */ /* 0x000fda000bf05300 */
[----:B------:R-:W-:Y:S05]  /*0f10*/  @!P0 BRA `(.L_x_11) ;  /* 0x00000000001c8947 */ /* 0x000fea0003800000 */
[----:B------:R-:W0:Y:S02]  /*0f20*/  LDC.64 R4, c[0x0][0x598] ;  /* 0x00016600ff047b82 */ /* 0x000e240000000a00 */
[----:B0-----:R-:W2:Y:S02]  /*0f30*/  LDG.E.64 R4, desc[UR36][R4.64] ;  /* 0x0000002404047981 */ /* 0x001ea4000c1e1b00 */
[----:B--2---:R-:W-:-:S04]  /*0f40*/  ISETP.NE.U32.AND P0, PT, R4, RZ, PT ;  /* 0x000000ff0400720c */ /* 0x004fc80003f05070 */
[----:B------:R-:W-:-:S13]  /*0f50*/  ISETP.NE.AND.EX P0, PT, R5, RZ, PT, P0 ;  /* 0x000000ff0500720c */ /* 0x000fda0003f05300 */
[----:B------:R-:W-:Y:S05]  /*0f60*/  @!P0 BRA `(.L_x_11) ;  /* 0x0000000000088947 */ /* 0x000fea0003800000 */
[----:B------:R0:W5:Y:S01]  /*0f70*/  LD.E R56, desc[UR36][R4.64] ;  /* 0x0000002404387980 */ /* 0x000162000c101900 */
[----:B------:R-:W-:Y:S05]  /*0f80*/  BRA `(.L_x_12) ;  /* 0x0000000000247947 */ /* 0x000fea0003800000 */
.L_x_11:
[----:B------:R-:W-:Y:S02]  /*0f90*/  ULDC.64 UR4, c[0x0][0x588] ;  /* 0x0001620000047ab9 */ /* 0x000fe40000000a00 */
[----:B------:R-:W-:-:S04]  /*0fa0*/  ISETP.NE.U32.AND P0, PT, RZ, UR4, PT ;  /* 0x00000004ff007c0c */ /* 0x000fc8000bf05070 */
[----:B------:R-:W-:-:S13]  /*0fb0*/  ISETP.NE.AND.EX P0, PT, RZ, UR5, PT, P0 ;  /* 0x00000005ff007c0c */ /* 0x000fda000bf05300 */
[----:B------:R-:W-:Y:S05]  /*0fc0*/  @!P0 BRA `(.L_x_13) ;  /* 0x00000000000c8947 */ /* 0x000fea0003800000 */
[----:B------:R-:W0:Y:S02]  /*0fd0*/  LDC.64 R56, c[0x0][0x588] ;  /* 0x00016200ff387b82 */ /* 0x000e240000000a00 */
[----:B0-----:R1:W5:Y:S01]  /*0fe0*/  LDG.E R56, desc[UR36][R56.64] ;  /* 0x0000002438387981 */ /* 0x001362000c1e1900 */
[----:B------:R-:W-:Y:S05]  /*0ff0*/  BRA `(.L_x_12) ;  /* 0x0000000000087947 */ /* 0x000fea0003800000 */
.L_x_13:
[----:B------:R-:W-:Y:S02]  /*1000*/  ULDC UR4, c[0x0][0x580] ;  /* 0x0001600000047ab9 */ /* 0x000fe40000000800 */
[----:B------:R-:W-:-:S07]  /*1010*/  IMAD.U32 R56, RZ, RZ, UR4 ;  /* 0x00000004ff387e24 */ /* 0x000fce000f8e00ff */
.L_x_12:
[----:B------:R-:W-:Y:S02]  /*1020*/  ULDC.64 UR4, c[0x0][0x5a0] ;  /* 0x0001680000047ab9 */ /* 0x000fe40000000a00 */
[----:B------:R-:W-:-:S04]  /*1030*/  ISETP.NE.U32.AND P0, PT, RZ, UR4, PT ;  /* 0x00000004ff007c0c */ /* 0x000fc8000bf05070 */
[----:B------:R-:W-:-:S13]  /*1040*/  ISETP.NE.AND.EX P0, PT, RZ, UR5, PT, P0 ;  /* 0x00000005ff007c0c */ /* 0x000fda000bf05300 */
[----:B------:R-:W-:Y:S05]  /*1050*/  @!P0 BRA `(.L_x_14) ;  /* 0x00000000001c8947 */ /* 0x000fea0003800000 */
[----:B0-----:R-:W0:Y:S02]  /*1060*/  LDC.64 R4, c[0x0][0x5a0] ;  /* 0x00016800ff047b82 */ /* 0x001e240000000a00 */
[----:B0-----:R-:W2:Y:S02]  /*1070*/  LDG.E.64 R4, desc[UR36][R4.64] ;  /* 0x0000002404047981 */ /* 0x001ea4000c1e1b00 */
[----:B--2---:R-:W-:-:S04]  /*1080*/  ISETP.NE.U32.AND P0, PT, R4, RZ, PT ;  /* 0x000000ff0400720c */ /* 0x004fc80003f05070 */
[----:B------:R-:W-:-:S13]  /*1090*/  ISETP.NE.AND.EX P0, PT, R5, RZ, PT, P0 ;  /* 0x000000ff0500720c */ /* 0x000fda0003f05300 */
[----:B------:R-:W-:Y:S05]  /*10a0*/  @!P0 BRA `(.L_x_14) ;  /* 0x0000000000088947 */ /* 0x000fea0003800000 */
[----:B-1----:R0:W5:Y:S01]  /*10b0*/  LD.E R57, desc[UR36][R4.64] ;  /* 0x0000002404397980 */ /* 0x002162000c101900 */
[----:B------:R-:W-:Y:S05]  /*10c0*/  BRA `(.L_x_15) ;  /* 0x0000000000247947 */ /* 0x000fea0003800000 */
.L_x_14:
[----:B------:R-:W-:Y:S02]  /*10d0*/  ULDC.64 UR4, c[0x0][0x590] ;  /* 0x0001640000047ab9 */ /* 0x000fe40000000a00 */
[----:B------:R-:W-:-:S04]  /*10e0*/  ISETP.NE.U32.AND P0, PT, RZ, UR4, PT ;  /* 0x00000004ff007c0c */ /* 0x000fc8000bf05070 */
[----:B------:R-:W-:-:S13]  /*10f0*/  ISETP.NE.AND.EX P0, PT, RZ, UR5, PT, P0 ;  /* 0x00000005ff007c0c */ /* 0x000fda000bf05300 */
[----:B------:R-:W-:Y:S05]  /*1100*/  @!P0 BRA `(.L_x_16) ;  /* 0x00000000000c8947 */ /* 0x000fea0003800000 */
[----:B0-----:R-:W1:Y:S02]  /*1110*/  LDC.64 R4, c[0x0][0x590] ;  /* 0x00016400ff047b82 */ /* 0x001e640000000a00 */
[----:B-1----:R1:W5:Y:S01]  /*1120*/  LDG.E R57, desc[UR36][R4.64] ;  /* 0x0000002404397981 */ /* 0x002362000c1e1900 */
[----:B------:R-:W-:Y:S05]  /*1130*/  BRA `(.L_x_15) ;  /* 0x0000000000087947 */ /* 0x000fea0003800000 */
.L_x_16:
[----:B------:R-:W-:Y:S02]  /*1140*/  ULDC UR4, c[0x0][0x584] ;  /* 0x0001610000047ab9 */ /* 0x000fe40000000800 */
[----:B-1----:R-:W-:-:S07]  /*1150*/  IMAD.U32 R57, RZ, RZ, UR4 ;  /* 0x00000004ff397e24 */ /* 0x002fce000f8e00ff */
.L_x_15:
[----:B------:R-:W-:-:S13]  /*1160*/  LOP3.LUT P0, RZ, R3, 0xff, RZ, 0xc0, !PT ;  /* 0x000000ff03ff7812 */ /* 0x000fda000780c0ff */
[----:B------:R-:W-:Y:S05]  /*1170*/  @!P0 EXIT ;  /* 0x000000000000894d */ /* 0x000fea0003800000 */
[----:B------:R-:W2:Y:S01]  /*1180*/  LDC R60, c[0x0][0x658] ;  /* 0x00019600ff3c7b82 */ /* 0x000ea20000000800 */
[----:B------:R-:W-:Y:S01]  /*1190*/  ULDC.64 UR6, c[0x0][0x288] ;  /* 0x0000a20000067ab9 */ /* 0x000fe20000000a00 */
[----:B------:R-:W-:Y:S01]  /*11a0*/  LOP3.LUT R6, R6, 0x1, RZ, 0xc0, !PT ;  /* 0x0000000106067812 */ /* 0x000fe200078ec0ff */
[----:B------:R-:W-:Y:S01]  /*11b0*/  UIADD3 UR4, UR7, 0x3f, URZ ;  /* 0x0000003f07047890 */ /* 0x000fe2000fffe03f */
[----:B------:R-:W-:Y:S01]  /*11c0*/  SHF.R.U32.HI R3, RZ, 0x2, R62 ;  /* 0x00000002ff037819 */ /* 0x000fe2000001163e */
[----:B01----:R-:W-:Y:S01]  /*11d0*/  IMAD.MOV.U32 R5, RZ, RZ, -0x1 ;  /* 0xffffffffff057424 */ /* 0x003fe200078e00ff */
[----:B------:R-:W-:Y:S01]  /*11e0*/  SHF.R.U32.HI R0, RZ, 0x1, R0 ;  /* 0x00000001ff007819 */ /* 0x000fe20000011600 */
[----:B------:R-:W-:Y:S01]  /*11f0*/  USHF.R.S32.HI UR5, URZ, 0x1f, UR4 ;  /* 0x0000001f3f057899 */ /* 0x000fe20008011404 */
[----:B------:R-:W0:Y:S01]  /*1200*/  LDC.64 R58, c[0x0][0x5c8] ;  /* 0x00017200ff3a7b82 */ /* 0x000e220000000a00 */
[----:B------:R-:W-:Y:S01]  /*1210*/  IMAD.SHL.U32 R22, R6, 0x40, RZ ;  /* 0x0000004006167824 */ /* 0x000fe200078e00ff */
[----:B------:R-:W-:Y:S01]  /*1220*/  LOP3.LUT R3, R3, 0x7, RZ, 0xc0, !PT ;  /* 0x0000000703037812 */ /* 0x000fe200078ec0ff */
[----:B------:R-:W-:Y:S01]  /*1230*/  ULEA.HI UR5, UR5, UR4, URZ, 0x6 ;  /* 0x0000000405057291 */ /* 0x000fe2000f8f303f */
[----:B------:R-:W-:Y:S01]  /*1240*/  LOP3.LUT R0, R0, 0x30, RZ, 0xc0, !PT ;  /* 0x0000003000007812 */ /* 0x000fe200078ec0ff */
[----:B------:R-:W-:Y:S01]  /*1250*/  IMAD.MOV.U32 R7, RZ, RZ, 0x1 ;  /* 0x00000001ff077424 */ /* 0x000fe200078e00ff */
[--C-:B------:R-:W-:Y:S01]  /*1260*/  LOP3.LUT R22, R22, 0x40, R3.reuse, 0xe2, !PT ;  /* 0x0000004016167812 */ /* 0x100fe200078ee203 */
[----:B------:R-:W-:Y:S01]  /*1270*/  USHF.R.S32.HI UR43, URZ, 0x6, UR5 ;  /* 0x000000063f2b7899 */ /* 0x000fe20008011405 */
[----:B------:R-:W1:Y:S01]  /*1280*/  LDC R64, c[0x0][0x600] ;  /* 0x00018000ff407b82 */ /* 0x000e620000000800 */
[----:B------:R-:W-:Y:S01]  /*1290*/  IADD3 R3, RZ, -R0, -R3 ;  /* 0x80000000ff037210 */ /* 0x000fe20007ffe803 */
[----:B------:R-:W-:Y:S01]  /*12a0*/  IMAD.U32 R4, RZ, RZ, UR6 ;  /* 0x00000006ff047e24 */ /* 0x000fe2000f8e00ff */
[C---:B------:R-:W-:Y:S01]  /*12b0*/  LOP3.LUT R61, R62.reuse, 0x3, RZ, 0xc0, !PT ;  /* 0x000000033e3d7812 */ /* 0x040fe200078ec0ff */
[----:B------:R-:W-:Y:S01]  /*12c0*/  UISETP.LT.AND UP0, UPT, UR43, 0x1, UPT ;  /* 0x000000012b00788c */ /* 0x000fe2000bf01270 */
[----:B------:R-:W-:Y:S01]  /*12d0*/  LOP3.LUT R63, R62, 0x80, RZ, 0xc0, !PT ;  /* 0x000000803e3f7812 */ /* 0x000fe200078ec0ff */
[----:B------:R-:W-:Y:S01]  /*12e0*/  IMAD R3, R6, -0x40, R3 ;  /* 0xffffffc006037824 */ /* 0x000fe200078e0203 */
[----:B------:R-:W-:Y:S01]  /*12f0*/  ULDC UR4, c[0x0][0x284] ;  /* 0x0000a10000047ab9 */ /* 0x000fe20000000800 */
[----:B--2---:R-:W-:Y:S01]  /*1300*/  SHF.L.U32 R5, R5, R60, RZ ;  /* 0x0000003c05057219 */ /* 0x004fe200000006ff */
[----:B------:R-:W-:Y:S01]  /*1310*/  USEL UR44, UR43, 0x1, UP0 ;  /* 0x000000012b2c7887 */ /* 0x000fe20008000000 */
[----:B------:R-:W-:Y:S01]  /*1320*/  IMAD R61, R61, -0x2, R4 ;  /* 0xfffffffe3d3d7824 */ /* 0x000fe200078e0204 */
[----:B------:R-:W-:Y:S01]  /*1330*/  LOP3.LUT R22, R22, R0, RZ, 0xfc, !PT ;  /* 0x0000000016167212 */ /* 0x000fe200078efcff */
[----:B------:R-:W-:Y:S01]  /*1340*/  IMAD.SHL.U32 R62, R62, 0x2, RZ ;  /* 0x000000023e3e7824 */ /* 0x000fe200078e00ff */
[----:B------:R-:W-:Y:S01]  /*1350*/  SHF.L.U32 R60, R7, R60, RZ ;  /* 0x0000003c073c7219 */ /* 0x000fe200000006ff */
[----:B------:R-:W-:Y:S01]  /*1360*/  VIADD R66, R3, UR4 ;  /* 0x0000000403427c36 */ /* 0x000fe20008000000 */
[----:B------:R-:W-:Y:S01]  /*1370*/  LOP3.LUT R69, R18, 0x1, RZ, 0xfc, !PT ;  /* 0x0000000112457812 */ /* 0x000fe200078efcff */
[----:B------:R-:W-:Y:S01]  /*1380*/  IMAD.MOV.U32 R23, RZ, RZ, RZ ;  /* 0x000000ffff177224 */ /* 0x000fe200078e00ff */
[C---:B0-----:R-:W-:Y:S01]  /*1390*/  SHF.L.U64.HI R59, R58.reuse, 0x3, R59 ;  /* 0x000000033a3b7819 */ /* 0x041fe2000001023b */
[----:B------:R-:W-:Y:S01]  /*13a0*/  IMAD.SHL.U32 R58, R58, 0x8, RZ ;  /* 0x000000083a3a7824 */ /* 0x000fe200078e00ff */
[----:B------:R-:W-:Y:S01]  /*13b0*/  SHF.R.U32.HI R63, RZ, 0x7, R63 ;  /* 0x00000007ff3f7819 */ /* 0x000fe2000001163f */
[----:B------:R-:W-:Y:S01]  /*13c0*/  UIADD3 UR44, UR43, -UR44, URZ ;  /* 0x8000002c2b2c7290 */ /* 0x000fe2000fffe03f */
[----:B------:R-:W-:Y:S01]  /*13d0*/  LOP3.LUT R65, RZ, R5, RZ, 0x33, !PT ;  /* 0x00000005ff417212 */ /* 0x000fe200078e33ff */
[----:B------:R-:W-:Y:S01]  /*13e0*/  UMOV UR40, URZ ;  /* 0x0000003f00287c82 */ /* 0x000fe20008000000 */
[----:B------:R-:W-:Y:S01]  /*13f0*/  UMOV UR42, URZ ;  /* 0x0000003f002a7c82 */ /* 0x000fe20008000000 */
[----:B-1----:R-:W-:-:S08]  /*1400*/  VIADD R64, R64, 0xffffffff ;  /* 0xffffffff40407836 */ /* 0x002fd00000000000 */
.L_x_98:
[----:B0-----:R-:W0:Y:S01]  /*1410*/  SHFL.IDX PT, R0, R63, RZ, 0x1f ;  /* 0x00001fff3f007589 */ /* 0x001e2200000e0000 */
[----:B-1----:R-:W1:Y:S01]  /*1420*/  S2UR UR7, SR_CgaCtaId ;  /* 0x00000000000779c3 */ /* 0x002e620000008800 */
[----:B------:R-:W-:Y:S01]  /*1430*/  UMOV UR6, 0x400 ;  /* 0x0000040000067882 */ /* 0x000fe20000000000 */
[----:B0-----:R-:W-:Y:S01]  /*1440*/  R2UR UR4, R0 ;  /* 0x00000000000472ca */ /* 0x001fe200000e0000 */
[----:B-1----:R-:W-:-:S12]  /*1450*/  ULEA UR6, UR7, UR6, 0x18 ;  /* 0x0000000607067291 */ /* 0x002fd8000f8ec03f */
[----:B------:R-:W-:-:S04]  /*1460*/  ULEA.HI UR5, UR4, UR4, URZ, 0x1 ;  /* 0x0000000404057291 */ /* 0x000fc8000f8f083f */
[----:B------:R-:W-:-:S04]  /*1470*/  ULOP3.LUT UR5, UR5, 0x7fffe, URZ, 0xc0, !UPT ;  /* 0x0007fffe05057892 */ /* 0x000fc8000f8ec03f */
[----:B------:R-:W-:-:S03]  /*1480*/  UIADD3 UR5, UR4, -UR5, URZ ;  /* 0x8000000504057290 */ /* 0x000fc6000fffe03f */
[----:B------:R-:W-:Y:S01]  /*1490*/  ULDC UR4, c[0x0][0x28c] ;  /* 0x0000a30000047ab9 */ /* 0x000fe20000000800 */
[----:B------:R-:W-:Y:S01]  /*14a0*/  ULEA UR5, UR5, UR6, 0xd ;  /* 0x0000000605057291 */ /* 0x000fe2000f8e683f */
[----:B------:R-:W-:-:S03]  /*14b0*/  ISETP.LT.AND P0, PT, RZ, UR4, PT ;  /* 0x00000004ff007c0c */ /* 0x000fc6000bf01270 */
[----:B------:R-:W-:-:S04]  /*14c0*/  UIADD3 UR5, UR5, 0x100, URZ ;  /* 0x0000010005057890 */ /* 0x000fc8000fffe03f */
[----:B------:R-:W-:-:S04]  /*14d0*/  USHF.R.U32.HI UR5, URZ, 0x4, UR5 ;  /* 0x000000043f057899 */ /* 0x000fc80008011605 */
[----:B------:R-:W-:-:S04]  /*14e0*/  ULOP3.LUT UR5, UR5, 0x3fff, URZ, 0xc0, !UPT ;  /* 0x00003fff05057892 */ /* 0x000fc8000f8ec03f */
[----:B------:R-:W-:Y:S01]  /*14f0*/  ULOP3.LUT UR45, UR5, 0x10000, URZ, 0xfc, !UPT ;  /* 0x00010000052d7892 */ /* 0x000fe2000f8efc3f */
[----:B---345:R-:W-:Y:S11]  /*1500*/  @P0 BRA `(.L_x_17) ;  /* 0x0000000000400947 */ /* 0x038ff60003800000 */
[----:B------:R-:W-:Y:S01]  /*1510*/  MOV R0, 0x0 ;  /* 0x0000000000007802 */ /* 0x000fe20000000f00 */
[----:B------:R-:W-:Y:S01]  /*1520*/  ULDC.64 UR4, c[0x4][0x68] ;  /* 0x01001a0000047ab9 */ /* 0x000fe20000000a00 */
[----:B------:R-:W-:Y:S01]  /*1530*/  ULDC.64 UR6, c[0x4][0x8] ;  /* 0x0100020000067ab9 */ /* 0x000fe20000000a00 */
[----:B------:R-:W-:Y:S01]  /*1540*/  IMAD.U32 R4, RZ, RZ, UR4 ;  /* 0x00000004ff047e24 */ /* 0x000fe2000f8e00ff */
[----:B------:R0:W1:Y:S01]  /*1550*/  LDC.64 R14, c[0x4][R0] ;  /* 0x01000000000e7b82 */ /* 0x0000620000000a00 */
[----:B------:R-:W-:Y:S01]  /*1560*/  IMAD.U32 R5, RZ, RZ, UR5 ;  /* 0x00000005ff057e24 */ /* 0x000fe2000f8e00ff */
[----:B------:R-:W-:Y:S01]  /*1570*/  ULDC.64 UR4, c[0x4][0x70] ;  /* 0x01001c0000047ab9 */ /* 0x000fe20000000a00 */
[----:B------:R-:W-:Y:S02]  /*1580*/  IMAD.U32 R10, RZ, RZ, UR6 ;  /* 0x00000006ff0a7e24 */ /* 0x000fe4000f8e00ff */
[----:B------:R-:W-:Y:S02]  /*1590*/  IMAD.U32 R6, RZ, RZ, UR4 ;  /* 0x00000004ff067e24 */ /* 0x000fe4000f8e00ff */
[----:B------:R-:W-:-:S02]  /*15a0*/  IMAD.U32 R7, RZ, RZ, UR5 ;  /* 0x00000005ff077e24 */ /* 0x000fc4000f8e00ff */
[----:B------:R-:W-:Y:S02]  /*15b0*/  IMAD.U32 R11, RZ, RZ, UR7 ;  /* 0x00000007ff0b7e24 */ /* 0x000fe4000f8e00ff */
[----:B------:R-:W-:Y:S02]  /*15c0*/  IMAD.MOV.U32 R8, RZ, RZ, 0x1e1 ;  /* 0x000001e1ff087424 */ /* 0x000fe400078e00ff */
[----:B------:R-:W-:Y:S02]  /*15d0*/  IMAD.MOV.U32 R12, RZ, RZ, 0x1 ;  /* 0x00000001ff0c7424 */ /* 0x000fe400078e00ff */
[----:B0-----:R-:W-:-:S07]  /*15e0*/  IMAD.MOV.U32 R13, RZ, RZ, RZ ;  /* 0x000000ffff0d7224 */ /* 0x001fce00078e00ff */
[----:B------:R-:W-:-:S07]  /*15f0*/  LEPC R20, `(.L_x_17) ;  /* 0x000000001014794e */ /* 0x000fce0000000000 */
[----:B-1---5:R-:W-:Y:S05]  /*1600*/  CALL.ABS.NOINC R14 ;  /* 0x000000000e007343 */ /* 0x022fea0003c00000 */
.L_x_17:
[----:B------:R-:W-:-:S13]  /*1610*/  ISETP.NE.AND P0, PT, R69, 0x3, PT ;  /* 0x000000034500780c */ /* 0x000fda0003f05270 */
[----:B------:R-:W-:Y:S05]  /*1620*/  @!P0 BRA `(.L_x_18) ;  /* 0x0000000000048947 */ /* 0x000fea0003800000 */
[----:B------:R-:W-:Y:S01]  /*1630*/  BPT.TRAP 0x1 ;  /* 0x000000040000795c */ /* 0x000fe20000300000 */
.L_x_18:
[----:B------:R-:W0:Y:S01]  /*1640*/  S2UR UR5, SR_CgaCtaId ;  /* 0x00000000000579c3 */ /* 0x000e220000008800 */
[----:B------:R-:W-:Y:S01]  /*1650*/  UMOV UR4, 0x400 ;  /* 0x0000040000047882 */ /* 0x000fe20000000000 */
[----:B------:R-:W-:Y:S02]  /*1660*/  IMAD.U32 R0, RZ, RZ, UR40 ;  /* 0x00000028ff007e24 */ /* 0x000fe4000f8e00ff */
[----:B------:R-:W-:-:S03]  /*1670*/  IMAD.U32 R3, RZ, RZ, UR42 ;  /* 0x0000002aff037e24 */ /* 0x000fc6000f8e00ff */
[----:B------:R-:W-:Y:S01]  /*1680*/  SHF.L.U32 R0, R0, 0x1f, RZ ;  /* 0x0000001f00007819 */ /* 0x000fe200000006ff */
[----:B0-----:R-:W-:-:S06]  /*1690*/  ULEA UR4, UR5, UR4, 0x18 ;  /* 0x0000000405047291 */ /* 0x001fcc000f8ec03f */
[----:B------:R-:W-:-:S04]  /*16a0*/  IMAD.U32 R6, RZ, RZ, UR4 ;  /* 0x00000004ff067e24 */ /* 0x000fc8000f8e00ff */
[----:B------:R-:W-:-:S04]  /*16b0*/  IMAD R3, R3, 0x8, R6 ;  /* 0x0000000803037824 */ /* 0x000fc800078e0206 */
[----:B------:R0:W1:Y:S01]  /*16c0*/  SYNCS.PHASECHK.TRANS64.TRYWAIT P1, [R3+URZ], R0 ;  /* 0x00000000030075a7 */ /* 0x000062000802017f */
[----:B------:R-:W-:Y:S05]  /*16d0*/  @!P0 BRA `(.L_x_19) ;  /* 0x0000000000048947 */ /* 0x000fea0003800000 */
[----:B------:R-:W-:Y:S01]  /*16e0*/  BPT.TRAP 0x1 ;  /* 0x000000040000795c */ /* 0x000fe20000300000 */
.L_x_19:
[----:B------:R-:W-:-:S05]  /*16f0*/  IMAD.U32 R4, RZ, RZ, UR44 ;  /* 0x0000002cff047e24 */ /* 0x000fca000f8e00ff */
[----:B------:R-:W-:Y:S01]  /*1700*/  ISETP.GE.AND P2, PT, R4, 0x1, PT ;  /* 0x000000010400780c */ /* 0x000fe20003f46270 */
[----:B-1----:R-:W-:-:S12]  /*1710*/  @P1 BRA `(.L_x_20) ;  /* 0x0000000000081947 */ /* 0x002fd80003800000 */
[----:B------:R-:W1:Y:S02]  /*1720*/  SYNCS.PHASECHK.TRANS64.TRYWAIT P1, [R3+URZ], R0 ;  /* 0x00000000030075a7 */ /* 0x000e64000802017f */
[----:B-1----:R-:W-:Y:S05]  /*1730*/  @!P1 BRA `(.L_x_21) ;  /* 0x0000004800d89947 */ /* 0x002fea0003800000 */
.L_x_20:
[----:B------:R-:W-:Y:S05]  /*1740*/  WARPSYNC.ALL ;  /* 0x0000000000007948 */ /* 0x000fea0003800000 */
[----:B------:R-:W-:Y:S01]  /*1750*/  R2UR UR4, R6 ;  /* 0x00000000060472ca */ /* 0x000fe200000e0000 */
[----:B------:R-:W-:Y:S01]  /*1760*/  ULEA UR5, UR42, UR45, 0xb ;  /* 0x0000002d2a057291 */ /* 0x000fe2000f8e583f */
[----:B------:R-:W-:Y:S01]  /*1770*/  WARPGROUP.ARRIVE ;  /* 0x00000000000079c5 */ /* 0x000fe20000000000 */
[----:B------:R-:W-:Y:S01]  /*1780*/  UMOV UR9, 0x40000040 ;  /* 0x4000004000097882 */ /* 0x000fe20000000000 */
[----:B------:R-:W-:-:S04]  /*1790*/  UMOV UR11, 0x40000040 ;  /* 0x40000040000b7882 */ /* 0x000fc80000000000 */
[----:B------:R-:W-:-:S05]  /*17a0*/  UMOV UR8, UR5 ;  /* 0x0000000500087c82 */ /* 0x000fca0008000000 */
[----:B------:R-:W-:-:S04]  /*17b0*/  UIADD3 UR4, UR4, 0x20100, URZ ;  /* 0x0002010004047890 */ /* 0x000fc8000fffe03f */
[----:B------:R-:W-:-:S04]  /*17c0*/  USHF.R.U32.HI UR4, URZ, 0x4, UR4 ;  /* 0x000000043f047899 */ /* 0x000fc80008011604 */
[----:B------:R-:W-:-:S04]  /*17d0*/  ULOP3.LUT UR4, UR4, 0x3fff, URZ, 0xc0, !UPT ;  /* 0x00003fff04047892 */ /* 0x000fc8000f8ec03f */
[----:B------:R-:W-:-:S04]  /*17e0*/  ULOP3.LUT UR4, UR4, 0x10000, URZ, 0xfc, !UPT ;  /* 0x0001000004047892 */ /* 0x000fc8000f8efc3f */
[----:B------:R-:W-:-:S07]  /*17f0*/  ULEA UR6, UR42, UR4, 0xa ;  /* 0x000000042a067291 */ /* 0x000fce000f8e503f */
[----:B------:R-:W-:Y:S02]  /*1800*/  UMOV UR10, UR6 ;  /* 0x00000006000a7c82 */ /* 0x000fe40008000000 */
[----:B------:R-:W-:Y:S01]  /*1810*/  HGMMA.64x64x8.F32.TF32 R24, gdesc[UR8], RZ, !UPT, gsb0 ;  /* 0x04e00000081879f0 */ /* 0x000fe2000c0028ff */
[----:B------:R-:W-:Y:S02]  /*1820*/  UIADD3 UR8, UR5, 0x2, URZ ;  /* 0x0000000205087890 */ /* 0x000fe4000fffe03f */
[----:B------:R-:W-:Y:S01]  /*1830*/  UIADD3 UR10, UR6, 0x2, URZ ;  /* 0x00000002060a7890 */ /* 0x000fe2000fffe03f */
[----:B------:R-:W-:Y:S01]  /*1840*/  UMOV UR9, 0x40000040 ;  /* 0x4000004000097882 */ /* 0x000fe20000000000 */
[----:B------:R-:W-:Y:S01]  /*1850*/  UMOV UR11, 0x40000040 ;  /* 0x40000040000b7882 */ /* 0x000fe20000000000 */
[----:B------:R-:W-:Y:S02]  /*1860*/  WARPGROUP.DEPBAR.LE gsb0, 0x0 ;  /* 0x00008000000079c5 */ /* 0x000fe40000010000 */
[----:B------:R-:W-:-:S06]  /*1870*/  WARPGROUP.ARRIVE ;  /* 0x00000000000079c5 */ /* 0x000fcc0000000000 */
[----:B------:R-:W-:Y:S01]  /*1880*/  HGMMA.64x64x8.F32.TF32 R24, gdesc[UR8], R24, gsb0 ;  /* 0x04e00000081879f0 */ /* 0x000fe20008002818 */
        /* <DEDUP_REMOVED lines=41> */
[----:B------:R-:W-:Y:S03]  /*1b20*/  HGMMA.64x64x8.F32.TF32 R24, gdesc[UR8], R24, gsb0 ;  /* 0x04e00000081879f0 */ /* 0x000fe60008002818 */
[----:B------:R-:W-:Y:S02]  /*1b30*/  WARPGROUP.DEPBAR.LE gsb0, 0x0 ;  /* 0x00008000000079c5 */ /* 0x000fe40000010000 */
[----:B------:R-:W-:Y:S05]  /*1b40*/  @!P2 BRA `(.L_x_22) ;  /* 0x000000040098a947 */ /* 0x000fea0003800000 */
[----:B------:R-:W-:Y:S01]  /*1b50*/  UIADD3 UR5, UR42, 0x1, URZ ;  /* 0x000000012a057890 */ /* 0x000fe2000fffe03f */
[----:B01----:R-:W-:Y:S02]  /*1b60*/  IMAD.U32 R0, RZ, RZ, UR44 ;  /* 0x0000002cff007e24 */ /* 0x003fe4000f8e00ff */
[----:B------:R-:W-:Y:S01]  /*1b70*/  IMAD.U32 R3, RZ, RZ, UR42 ;  /* 0x0000002aff037e24 */ /* 0x000fe2000f8e00ff */
[----:B------:R-:W-:-:S04]  /*1b80*/  UISETP.NE.AND UP0, UPT, UR5, 0x4, UPT ;  /* 0x000000040500788c */ /* 0x000fc8000bf05270 */
[----:B------:R-:W-:Y:S02]  /*1b90*/  USEL UR6, URZ, 0x1, UP0 ;  /* 0x000000013f067887 */ /* 0x000fe40008000000 */
[----:B------:R-:W-:Y:S02]  /*1ba0*/  USEL UR5, UR5, URZ, UP0 ;  /* 0x0000003f05057287 */ /* 0x000fe40008000000 */
[----:B------:R-:W-:-:S06]  /*1bb0*/  ULOP3.LUT UR6, UR40, UR6, URZ, 0x3c, !UPT ;  /* 0x0000000628067292 */ /* 0x000fcc000f8e3c3f */
[----:B------:R-:W-:-:S07]  /*1bc0*/  IMAD.U32 R7, RZ, RZ, UR6 ;  /* 0x00000006ff077e24 */ /* 0x000fce000f8e00ff */
.L_x_29:
[----:B------:R-:W-:Y:S05]  /*1bd0*/  @!P0 BRA `(.L_x_23) ;  /* 0x0000000000048947 */ /* 0x000fea0003800000 */
[----:B------:R-:W-:Y:S01]  /*1be0*/  BPT.TRAP 0x1 ;  /* 0x000000040000795c */ /* 0x000fe20000300000 */
.L_x_23:
[----:B------:R-:W0:Y:S01]  /*1bf0*/  S2UR UR7, SR_CgaCtaId ;  /* 0x00000000000779c3 */ /* 0x000e220000008800 */
[----:B------:R-:W-:Y:S01]  /*1c00*/  UMOV UR6, 0x400 ;  /* 0x0000040000067882 */ /* 0x000fe20000000000 */
[----:B------:R-:W-:Y:S01]  /*1c10*/  IMAD.U32 R5, RZ, RZ, UR5 ;  /* 0x00000005ff057e24 */ /* 0x000fe2000f8e00ff */
[----:B------:R-:W-:Y:S01]  /*1c20*/  SHF.L.U32 R4, R7, 0x1f, RZ ;  /* 0x0000001f07047819 */ /* 0x000fe200000006ff */
[----:B0-----:R-:W-:-:S06]  /*1c30*/  ULEA UR6, UR7, UR6, 0x18 ;  /* 0x0000000607067291 */ /* 0x001fcc000f8ec03f */
[----:B------:R-:W-:-:S04]  /*1c40*/  IMAD.U32 R6, RZ, RZ, UR6 ;  /* 0x00000006ff067e24 */ /* 0x000fc8000f8e00ff */
[----:B------:R-:W-:-:S04]  /*1c50*/  IMAD R5, R5, 0x8, R6 ;  /* 0x0000000805057824 */ /* 0x000fc800078e0206 */
[----:B------:R0:W1:Y:S01]  /*1c60*/  SYNCS.PHASECHK.TRANS64.TRYWAIT P1, [R5+URZ], R4 ;  /* 0x00000004050075a7 */ /* 0x000062000802017f */
[----:B------:R-:W-:Y:S05]  /*1c70*/  @!P0 BRA `(.L_x_24) ;  /* 0x0000000000048947 */ /* 0x000fea0003800000 */
[----:B------:R-:W-:Y:S01]  /*1c80*/  BPT.TRAP 0x1 ;  /* 0x000000040000795c */ /* 0x000fe20000300000 */
.L_x_24:
[----:B-1----:R-:W-:Y:S05]  /*1c90*/  @P1 BRA `(.L_x_25) ;  /* 0x0000000000081947 */ /* 0x002fea0003800000 */
[----:B------:R-:W1:Y:S02]  /*1ca0*/  SYNCS.PHASECHK.TRANS64.TRYWAIT P1, [R5+URZ], R4 ;  /* 0x00000004050075a7 */ /* 0x000e64000802017f */
[----:B-1----:R-:W-:Y:S05]  /*1cb0*/  @!P1 BRA `(.L_x_26) ;  /* 0x00000044008c9947 */ /* 0x002fea0003800000 */
.L_x_25:
[----:B------:R-:W-:Y:S01]  /*1cc0*/  ULEA UR6, UR5, UR45, 0xb ;  /* 0x0000002d05067291 */ /* 0x000fe2000f8e583f */
[----:B------:R-:W-:Y:S01]  /*1cd0*/  WARPGROUP.ARRIVE ;  /* 0x00000000000079c5 */ /* 0x000fe20000000000 */
[----:B------:R-:W-:Y:S01]  /*1ce0*/  ULEA UR7, UR5, UR4, 0xa ;  /* 0x0000000405077291 */ /* 0x000fe2000f8e503f */
[----:B------:R-:W-:Y:S01]  /*1cf0*/  UMOV UR9, 0x40000040 ;  /* 0x4000004000097882 */ /* 0x000fe20000000000 */
[----:B------:R-:W-:-:S03]  /*1d00*/  UMOV UR11, 0x40000040 ;  /* 0x40000040000b7882 */ /* 0x000fc60000000000 */
[----:B------:R-:W-:Y:S02]  /*1d10*/  UMOV UR8, UR6 ;  /* 0x0000000600087c82 */ /* 0x000fe40008000000 */
[----:B------:R-:W-:Y:S02]  /*1d20*/  UMOV UR10, UR7 ;  /* 0x00000007000a7c82 */ /* 0x000fe40008000000 */
[----:B------:R-:W-:Y:S01]  /*1d30*/  HGMMA.64x64x8.F32.TF32 R24, gdesc[UR8], R24, gsb0 ;  /* 0x04e00000081879f0 */ /* 0x000fe20008002818 */
[----:B------:R-:W-:Y:S02]  /*1d40*/  UIADD3 UR8, UR6, 0x2, URZ ;  /* 0x0000000206087890 */ /* 0x000fe4000fffe03f */
[----:B------:R-:W-:Y:S01]  /*1d50*/  UIADD3 UR10, UR7, 0x2, URZ ;  /* 0x00000002070a7890 */ /* 0x000fe2000fffe03f */
[----:B------:R-:W-:Y:S01]  /*1d60*/  UMOV UR9, 0x40000040 ;  /* 0x4000004000097882 */ /* 0x000fe20000000000 */
[----:B------:R-:W-:Y:S01]  /*1d70*/  UMOV UR11, 0x40000040 ;  /* 0x40000040000b7882 */ /* 0x000fe20000000000 */
[----:B------:R-:W-:-:S02]  /*1d80*/  WARPGROUP.DEPBAR.LE gsb0, 0x0 ;  /* 0x00008000000079c5 */ /* 0x000fc40000010000 */
        /* <DEDUP_REMOVED lines=46> */
[----:B------:R-:W-:Y:S01]  /*2070*/  BPT.TRAP 0x1 ;  /* 0x000000040000795c */ /* 0x000fe20000300000 */
.L_x_27:
[----:B------:R-:W-:-:S13]  /*2080*/  ISETP.NE.AND P1, PT, R68, RZ, PT ;  /* 0x000000ff4400720c */ /* 0x000fda0003f25270 */
[----:B01----:R-:W-:-:S04]  /*2090*/  @P1 IMAD R4, R3, 0x8, R6 ;  /* 0x0000000803041824 */ /* 0x003fc800078e0206 */
[----:B------:R-:W-:-:S05]  /*20a0*/  @P1 VIADD R4, R4, 0x20 ;  /* 0x0000002004041836 */ /* 0x000fca0000000000 */
[----:B------:R-:W-:-:S04]  /*20b0*/  @P1 PRMT R4, R19, 0x654, R4 ;  /* 0x0000065413041816 */ /* 0x000fc80000000004 */
[----:B------:R0:W-:Y:S01]  /*20c0*/  @P1 SYNCS.ARRIVE.TRANS64.RED.A1T0 RZ, [R4+URZ], RZ ;  /* 0x000000ff04ff19a7 */ /* 0x0001e2000810043f */
[----:B------:R-:W-:-:S13]  /*20d0*/  ISETP.GT.U32.AND P1, PT, R18, 0x1, PT ;  /* 0x000000011200780c */ /* 0x000fda0003f24070 */
[----:B0-----:R-:W-:Y:S05]  /*20e0*/  @P1 BRA `(.L_x_28) ;  /* 0x0000000000041947 */ /* 0x001fea0003800000 */
[----:B------:R-:W-:Y:S01]  /*20f0*/  BPT.TRAP 0x1 ;  /* 0x000000040000795c */ /* 0x000fe20000300000 */
.L_x_28:
[----:B------:R-:W-:Y:S01]  /*2100*/  UIADD3 UR5, UR5, 0x1, URZ ;  /* 0x0000000105057890 */ /* 0x000fe2000fffe03f */
[C---:B------:R-:W-:Y:S01]  /*2110*/  ISETP.GT.AND P2, PT, R0.reuse, 0x1, PT ;  /* 0x000000010000780c */ /* 0x040fe20003f44270 */
[----:B------:R-:W-:Y:S02]  /*2120*/  VIADD R3, R3, 0x1 ;  /* 0x0000000103037836 */ /* 0x000fe40000000000 */
[----:B------:R-:W-:Y:S01]  /*2130*/  UISETP.NE.AND UP0, UPT, UR5, 0x4, UPT ;  /* 0x000000040500788c */ /* 0x000fe2000bf05270 */
[----:B------:R-:W-:Y:S02]  /*2140*/  VIADD R0, R0, 0xffffffff ;  /* 0xffffffff00007836 */ /* 0x000fe40000000000 */
[C---:B------:R-:W-:Y:S01]  /*2150*/  ISETP.NE.AND P1, PT, R3.reuse, 0x4, PT ;  /* 0x000000040300780c */ /* 0x040fe20003f25270 */
[----:B------:R-:W-:Y:S02]  /*2160*/  USEL UR6, URZ, 0x1, UP0 ;  /* 0x000000013f067887 */ /* 0x000fe40008000000 */
[----:B------:R-:W-:Y:S01]  /*2170*/  USEL UR5, UR5, URZ, UP0 ;  /* 0x0000003f05057287 */ /* 0x000fe20008000000 */
[----:B------:R-:W-:-:S03]  /*2180*/  SEL R3, R3, RZ, P1 ;  /* 0x000000ff03037207 */ /* 0x000fc60000800000 */
[----:B------:R-:W-:Y:S01]  /*2190*/  LOP3.LUT R7, R7, UR6, RZ, 0x3c, !PT ;  /* 0x0000000607077c12 */ /* 0x000fe2000f8e3cff */
[----:B------:R-:W-:Y:S07]  /*21a0*/  @P2 BRA `(.L_x_29) ;  /* 0xfffffff800882947 */ /* 0x000fee000383ffff */
.L_x_22:
[----:B01----:R-:W0:Y:S02]  /*21b0*/  LDC R0, c[0x0][0x28c] ;  /* 0x0000a300ff007b82 */ /* 0x003e240000000800 */
[----:B0-----:R-:W-:-:S13]  /*21c0*/  ISETP.GE.AND P1, PT, R0, 0x1, PT ;  /* 0x000000010000780c */ /* 0x001fda0003f26270 */
[----:B------:R-:W-:Y:S05]  /*21d0*/  @!P1 BRA `(.L_x_30) ;  /* 0x0000000000389947 */ /* 0x000fea0003800000 */
[----:B------:R-:W-:Y:S05]  /*21e0*/  @!P0 BRA `(.L_x_31) ;  /* 0x0000000000048947 */ /* 0x000fea0003800000 */
[----:B------:R-:W-:Y:S01]  /*21f0*/  BPT.TRAP 0x1 ;  /* 0x000000040000795c */ /* 0x000fe20000300000 */
.L_x_31:
[----:B------:R-:W-:-:S13]  /*2200*/  ISETP.NE.AND P0, PT, R68, RZ, PT ;  /* 0x000000ff4400720c */ /* 0x000fda0003f05270 */
[----:B------:R-:W-:-:S05]  /*2210*/  VOTEU.ANY UP0, P0 ;  /* 0x00000000003f7886 */ /* 0x000fca0000000100 */
[----:B------:R-:W-:-:S06]  /*2220*/  @UP0 UIADD3 UR4, UR44, UR42, URZ ;  /* 0x0000002a2c040290 */ /* 0x000fcc000fffe03f */
[----:B------:R-:W-:-:S04]  /*2230*/  IMAD.U32 R0, RZ, RZ, UR4 ;  /* 0x00000004ff007e24 */ /* 0x000fc8000f8e00ff */
[----:B------:R-:W-:-:S05]  /*2240*/  @P0 IMAD.SHL.U32 R0, R0, 0x8, RZ ;  /* 0x0000000800000824 */ /* 0x000fca00078e00ff */
[----:B------:R-:W-:-:S04]  /*2250*/  @P0 LOP3.LUT R0, R0, 0x18, RZ, 0xc0, !PT ;  /* 0x0000001800000812 */ /* 0x000fc800078ec0ff */
[----:B------:R-:W-:-:S04]  /*2260*/  @P0 IADD3 R0, R6, 0x20, R0 ;  /* 0x0000002006000810 */ /* 0x000fc80007ffe000 */
[----:B------:R-:W-:-:S04]  /*2270*/  @P0 PRMT R0, R19, 0x654, R0 ;  /* 0x0000065413000816 */ /* 0x000fc80000000000 */
[----:B------:R0:W-:Y:S01]  /*2280*/  @P0 SYNCS.ARRIVE.TRANS64.RED.A1T0 RZ, [R0+URZ], RZ ;  /* 0x000000ff00ff09a7 */ /* 0x0001e2000810043f */
[----:B------:R-:W-:-:S13]  /*2290*/  ISETP.GT.U32.AND P0, PT, R18, 0x1, PT ;  /* 0x000000011200780c */ /* 0x000fda0003f04070 */
[----:B0-----:R-:W-:Y:S05]  /*22a0*/  @P0 BRA `(.L_x_30) ;  /* 0x0000000000040947 */ /* 0x001fea0003800000 */
[----:B------:R-:W-:Y:S01]  /*22b0*/  BPT.TRAP 0x1 ;  /* 0x000000040000795c */ /* 0x000fe20000300000 */
.L_x_30:
[----:B------:R-:W-:Y:S01]  /*22c0*/  IMAD.SHL.U32 R3, R70, 0x40, RZ ;  /* 0x0000004046037824 */ /* 0x000fe200078e00ff */
[----:B------:R-:W-:Y:S01]  /*22d0*/  ULDC UR6, c[0x0][0x288] ;  /* 0x0000a20000067ab9 */ /* 0x000fe20000000800 */
[----:B------:R-:W-:Y:S01]  /*22e0*/  SHF.R.S32.HI R15, RZ, 0x1f, R67 ;  /* 0x0000001fff0f7819 */ /* 0x000fe20000011443 */
[----:B------:R-:W-:Y:S01]  /*22f0*/  IMAD.SHL.U32 R7, R71, 0x80, RZ ;  /* 0x0000008047077824 */ /* 0x000fe200078e00ff */
[----:B------:R-:W-:Y:S01]  /*2300*/  ULDC.64 UR4, c[0x0][0x5d0] ;  /* 0x0001740000047ab9 */ /* 0x000fe20000000a00 */
[----:B------:R-:W-:Y:S01]  /*2310*/  LOP3.LUT R10, R3, 0x6, R62, 0xf8, !PT ;  /* 0x00000006030a7812 */ /* 0x000fe200078ef83e */
[----:B------:R-:W-:Y:S01]  /*2320*/  IMAD.WIDE R70, R71, 0x80, R22 ;  /* 0x0000008047467825 */ /* 0x000fe200078e0216 */
[----:B------:R-:W-:Y:S01]  /*2330*/  ISETP.GE.AND P0, PT, R3, UR6, PT ;  /* 0x0000000603007c0c */ /* 0x000fe2000bf06270 */
[----:B------:R-:W-:Y:S01]  /*2340*/  ULDC UR6, c[0x0][0x284] ;  /* 0x0000a10000067ab9 */ /* 0x000fe20000000800 */
[----:B------:R-:W-:Y:S01]  /*2350*/  SHF.R.S32.HI R11, RZ, 0x1f, R10 ;  /* 0x0000001fff0b7819 */ /* 0x000fe2000001140a */
[----:B------:R-:W-:Y:S01]  /*2360*/  IMAD R0, R15, UR4, RZ ;  /* 0x000000040f007c24 */ /* 0x000fe2000f8e02ff */
[----:B------:R-:W-:-:S03]  /*2370*/  ISETP.GE.OR P0, PT, R7, UR6, P0 ;  /* 0x0000000607007c0c */ /* 0x000fc60008706670 */
[C---:B------:R-:W-:Y:S02]  /*2380*/  IMAD R9, R67.reuse, UR5, R0 ;  /* 0x0000000543097c24 */ /* 0x040fe4000f8e0200 */
[----:B------:R-:W-:Y:S01]  /*2390*/  IMAD.WIDE.U32 R4, R67, UR4, R10 ;  /* 0x0000000443047c25 */ /* 0x000fe2000f8e000a */
[----:B------:R-:W-:-:S03]  /*23a0*/  ULDC.64 UR4, c[0x0][0x5c8] ;  /* 0x0001720000047ab9 */ /* 0x000fc60000000a00 */
[----:B------:R-:W-:Y:S02]  /*23b0*/  IMAD R13, R71, UR4, RZ ;  /* 0x00000004470d7c24 */ /* 0x000fe4000f8e02ff */
[----:B------:R-:W-:Y:S02]  /*23c0*/  IMAD.IADD R5, R5, 0x1, R9 ;  /* 0x0000000105057824 */ /* 0x000fe400078e0209 */
[C---:B------:R-:W-:Y:S02]  /*23d0*/  IMAD R13, R70.reuse, UR5, R13 ;  /* 0x00000005460d7c24 */ /* 0x040fe4000f8e020d */
[----:B------:R-:W-:-:S04]  /*23e0*/  IMAD.WIDE.U32 R72, R70, UR4, R4 ;  /* 0x0000000446487c25 */ /* 0x000fc8000f8e0004 */
[----:B------:R-:W-:Y:S01]  /*23f0*/  IMAD.MOV.U32 R0, RZ, RZ, -0x1 ;  /* 0xffffffffff007424 */ /* 0x000fe200078e00ff */
[----:B------:R-:W-:Y:S06]  /*2400*/  @P0 BRA `(.L_x_32) ;  /* 0x0000002000780947 */ /* 0x000fec0003800000 */
[----:B-----5:R-:W-:Y:S01]  /*2410*/  FSETP.NEU.AND P0, PT, R57, RZ, PT ;  /* 0x000000ff3900720b */ /* 0x020fe20003f0d000 */
[----:B------:R-:W-:Y:S01]  /*2420*/  IMAD.IADD R4, R61, 0x1, -R3 ;  /* 0x000000013d047824 */ /* 0x000fe200078e0a03 */
[----:B------:R-:W-:Y:S01]  /*2430*/  BSSY B0, `(.L_x_32) ;  /* 0x000021b000007945 */ /* 0x000fe20003800000 */
[----:B------:R-:W-:Y:S02]  /*2440*/  IMAD.IADD R3, R66, 0x1, -R7 ;  /* 0x0000000142037824 */ /* 0x000fe400078e0a07 */
[----:B------:R-:W-:Y:S01]  /*2450*/  IMAD.IADD R83, R73, 0x1, R13 ;  /* 0x0000000149537824 */ /* 0x000fe200078e020d */
[----:B------:R-:W-:-:S04]  /*2460*/  ISETP.GT.AND P3, PT, R4, RZ, PT ;  /* 0x000000ff0400720c */ /* 0x000fc80003f64270 */
[----:B------:R-:W-:-:S03]  /*2470*/  ISETP.GT.AND P2, PT, R3, RZ, P3 ;  /* 0x000000ff0300720c */ /* 0x000fc60001f44270 */
[----:B------:R-:W-:Y:S10]  /*2480*/  @!P0 BRA `(.L_x_33) ;  /* 0x0000001400dc8947 */ /* 0x000ff40003800000 */
[----:B------:R-:W0:Y:S01]  /*2490*/  LDC.64 R76, c[0x0][0x5b8] ;  /* 0x00016e00ff4c7b82 */ /* 0x000e220000000a00 */
[----:B------:R-:W-:-:S07]  /*24a0*/  ULDC.64 UR4, c[0x0][0x5c0] ;  /* 0x0001700000047ab9 */ /* 0x000fce0000000a00 */
[----:B------:R-:W1:Y:S08]  /*24b0*/  LDC.64 R78, c[0x0][0x5b0] ;  /* 0x00016c00ff4e7b82 */ /* 0x000e700000000a00 */
[----:B------:R-:W2:Y:S01]  /*24c0*/  LDC.64 R80, c[0x0][0x5a8] ;  /* 0x00016a00ff507b82 */ /* 0x000ea20000000a00 */
[-C--:B0-----:R-:W-:Y:S02]  /*24d0*/  IMAD R6, R15, R76.reuse, RZ ;  /* 0x0000004c0f067224 */ /* 0x081fe400078e02ff */
[----:B------:R-:W-:-:S04]  /*24e0*/  IMAD.WIDE.U32 R74, R67, R76, R10 ;  /* 0x0000004c434a7225 */ /* 0x000fc800078e000a */
[----:B------:R-:W-:Y:S02]  /*24f0*/  IMAD R73, R67, R77, R6 ;  /* 0x0000004d43497224 */ /* 0x000fe400078e0206 */
[-C--:B-1----:R-:W-:Y:S02]  /*2500*/  IMAD R5, R71, R78.reuse, RZ ;  /* 0x0000004e47057224 */ /* 0x082fe400078e02ff */
[----:B------:R-:W-:Y:S02]  /*2510*/  IMAD.IADD R13, R75, 0x1, R73 ;  /* 0x000000014b0d7824 */ /* 0x000fe400078e0249 */
[----:B------:R-:W-:Y:S02]  /*2520*/  IMAD.MOV.U32 R12, RZ, RZ, R74 ;  /* 0x000000ffff0c7224 */ /* 0x000fe400078e004a */
[C---:B------:R-:W-:Y:S02]  /*2530*/  IMAD R71, R70.reuse, R79, R5 ;  /* 0x0000004f46477224 */ /* 0x040fe400078e0205 */
[----:B------:R-:W-:-:S04]  /*2540*/  IMAD.WIDE.U32 R6, R70, R78, R12 ;  /* 0x0000004e46067225 */ /* 0x000fc800078e000c */
[----:B------:R-:W-:Y:S01]  /*2550*/  IMAD.IADD R5, R7, 0x1, R71 ;  /* 0x0000000107057824 */ /* 0x000fe200078e0247 */
[----:B--2---:R-:W-:-:S04]  /*2560*/  LEA R14, P0, R6, R80, 0x2 ;  /* 0x00000050060e7211 */ /* 0x004fc800078010ff */
[----:B------:R-:W-:-:S05]  /*2570*/  LEA.HI.X R15, R6, R81, R5, 0x2, P0 ;  /* 0x00000051060f7211 */ /* 0x000fca00000f1405 */
[----:B------:R0:W2:Y:S01]  /*2580*/  @P2 LDG.E.LTC128B R5, desc[UR36][R14.64] ;  /* 0x000000240e052981 */ /* 0x0000a2000c1e1920 */
[----:B------:R-:W-:Y:S01]  /*2590*/  ISETP.GT.AND P0, PT, R4, 0x1, PT ;  /* 0x000000010400780c */ /* 0x000fe20003f04270 */
[----:B------:R-:W-:Y:S01]  /*25a0*/  IMAD.WIDE.U32 R6, R70, R78, R10 ;  /* 0x0000004e46067225 */ /* 0x000fe200078e000a */
[----:B------:R-:W-:Y:S03]  /*25b0*/  BSSY B1, `(.L_x_34) ;  /* 0x0000013000017945 */ /* 0x000fe60003800000 */
[----:B------:R-:W-:Y:S02]  /*25c0*/  IMAD.IADD R7, R71, 0x1, R7 ;  /* 0x0000000147077824 */ /* 0x000fe400078e0207 */
[----:B------:R-:W-:Y:S01]  /*25d0*/  IMAD.WIDE.U32 R20, R67, R76, R6 ;  /* 0x0000004c43147225 */ /* 0x000fe200078e0006 */
[----:B0-----:R-:W-:-:S03]  /*25e0*/  SHF.L.U64.HI R15, R78, 0x3, R79 ;  /* 0x000000034e0f7819 */ /* 0x001fc6000001024f */
[----:B------:R-:W-:Y:S01]  /*25f0*/  IMAD.IADD R7, R73, 0x1, R21 ;  /* 0x0000000149077824 */ /* 0x000fe200078e0215 */
[----:B------:R-:W-:Y:S01]  /*2600*/  LEA R6, P4, R20, R80, 0x2 ;  /* 0x0000005014067211 */ /* 0x000fe200078810ff */
[----:B------:R-:W-:-:S03]  /*2610*/  IMAD.SHL.U32 R14, R78, 0x8, RZ ;  /* 0x000000084e0e7824 */ /* 0x000fc600078e00ff */
[----:B------:R-:W-:Y:S01]  /*2620*/  LEA.HI.X R7, R20, R81, R7, 0x2, P4 ;  /* 0x0000005114077211 */ /* 0x000fe200020f1407 */
[----:B------:R-:W-:Y:S01]  /*2630*/  IMAD.WIDE.U32 R20, R70, R78, R14 ;  /* 0x0000004e46147225 */ /* 0x000fe200078e000e */
[----:B--2---:R-:W-:-:S05]  /*2640*/  LOP3.LUT R8, R5, 0xffffe000, RZ, 0xc0, !PT ;  /* 0xffffe00005087812 */ /* 0x004fca00078ec0ff */
[----:B------:R-:W-:Y:S01]  /*2650*/  FMUL R9, R8, R57 ;  /* 0x0000003908097220 */ /* 0x000fe20000400000 */
[----:B------:R-:W-:-:S03]  /*2660*/  LEA R8, P1, R72, UR4, 0x2 ;  /* 0x0000000448087c11 */ /* 0x000fc6000f8210ff */
[----:B------:R-:W-:Y:S01]  /*2670*/  FFMA R77, R24, R56, R9 ;  /* 0x00000038184d7223 */ /* 0x000fe20000000009 */
[----:B------:R-:W-:Y:S02]  /*2680*/  LEA.HI.X R9, R72, UR5, R83, 0x2, P1 ;  /* 0x0000000548097c11 */ /* 0x000fe400088f1453 */
[----:B------:R-:W-:Y:S02]  /*2690*/  ISETP.GT.AND P1, PT, R3, RZ, P0 ;  /* 0x000000ff0300720c */ /* 0x000fe40000724270 */
[----:B------:R-:W-:-:S05]  /*26a0*/  F2FP.TF32.F32.PACK_B R77, R77 ;  /* 0x0000004dff4d723e */ /* 0x000fca00024050ff */
[----:B------:R0:W-:Y:S06]  /*26b0*/  @P2 STG.E desc[UR36][R8.64], R77 ;  /* 0x0000004d08002986 */ /* 0x0001ec000c101924 */
[----:B------:R-:W-:Y:S05]  /*26c0*/  @!P1 BRA `(.L_x_35) ;  /* 0x0000000000049947 */ /* 0x000fea0003800000 */
[----:B------:R1:W5:Y:S02]  /*26d0*/  LDG.E.LTC128B R5, desc[UR36][R6.64+0x4] ;  /* 0x0000042406057981 */ /* 0x000364000c1e1920 */
.L_x_35:
[----:B------:R-:W-:Y:S05]  /*26e0*/  BSYNC B1 ;  /* 0x0000000000017941 */ /* 0x000fea0003800000 */
.L_x_34:
[----:B-----5:R-:W-:Y:S01]  /*26f0*/  LOP3.LUT R12, R5, 0xffffe000, RZ, 0xc0, !PT ;  /* 0xffffe000050c7812 */ /* 0x020fe200078ec0ff */
[----:B------:R-:W-:Y:S01]  /*2700*/  IMAD.IADD R71, R71, 0x1, R21 ;  /* 0x0000000147477824 */ /* 0x000fe200078e0215 */
[----:B------:R-:W-:Y:S01]  /*2710*/  IADD3 R74, P2, R74, R20, RZ ;  /* 0x000000144a4a7210 */ /* 0x000fe20007f5e0ff */
[----:B------:R-:W-:Y:S01]  /*2720*/  IMAD.MOV.U32 R24, RZ, RZ, R5 ;  /* 0x000000ffff187224 */ /* 0x000fe200078e0005 */
[----:B------:R-:W-:Y:S01]  /*2730*/  ISETP.GT.AND P3, PT, R3, 0x8, P3 ;  /* 0x000000080300780c */ /* 0x000fe20001f64270 */
[----:B------:R-:W-:Y:S02]  /*2740*/  FMUL R12, R12, R57 ;  /* 0x000000390c0c7220 */ /* 0x000fe40000400000 */
[----:B------:R-:W-:Y:S01]  /*2750*/  IMAD.X R13, R71, 0x1, R13, P2 ;  /* 0x00000001470d7824 */ /* 0x000fe200010e060d */
[----:B------:R-:W-:Y:S01]  /*2760*/  LEA R14, P2, R74, R80, 0x2 ;  /* 0x000000504a0e7211 */ /* 0x000fe200078410ff */
[----:B------:R-:W-:-:S03]  /*2770*/  FFMA R25, R25, R56, R12 ;  /* 0x0000003819197223 */ /* 0x000fc6000000000c */
[----:B------:R-:W-:Y:S02]  /*2780*/  LEA.HI.X R15, R74, R81, R13, 0x2, P2 ;  /* 0x000000514a0f7211 */ /* 0x000fe400010f140d */
[----:B------:R-:W-:-:S05]  /*2790*/  F2FP.TF32.F32.PACK_B R25, R25 ;  /* 0x00000019ff19723e */ /* 0x000fca00024050ff */
[----:B------:R2:W-:Y:S04]  /*27a0*/  @P1 STG.E desc[UR36][R8.64+0x4], R25 ;  /* 0x0000041908001986 */ /* 0x0005e8000c101924 */
[----:B------:R-:W3:Y:S01]  /*27b0*/  @P3 LDG.E.LTC128B R24, desc[UR36][R14.64] ;  /* 0x000000240e183981 */ /* 0x000ee2000c1e1920 */
[----:B------:R-:W-:Y:S01]  /*27c0*/  IADD3 R20, P1, R10, R20, RZ ;  /* 0x000000140a147210 */ /* 0x000fe20007f3e0ff */
[----:B------:R-:W-:Y:S01]  /*27d0*/  BSSY B1, `(.L_x_36) ;  /* 0x0000011000017945 */ /* 0x000fe20003800000 */
[----:B------:R-:W-:-:S03]  /*27e0*/  ISETP.GT.AND P0, PT, R3, 0x8, P0 ;  /* 0x000000080300780c */ /* 0x000fc60000704270 */
[----:B------:R-:W-:Y:S01]  /*27f0*/  IMAD.X R21, R11, 0x1, R71, P1 ;  /* 0x000000010b157824 */ /* 0x000fe200008e0647 */
[C---:B------:R-:W-:Y:S02]  /*2800*/  SHF.L.U64.HI R11, R58.reuse, 0x2, R59 ;  /* 0x000000023a0b7819 */ /* 0x040fe4000001023b */
[----:B------:R-:W-:Y:S01]  /*2810*/  LEA R12, P1, R58, R8, 0x2 ;  /* 0x000000083a0c7211 */ /* 0x000fe200078210ff */
[----:B------:R-:W-:-:S04]  /*2820*/  IMAD.WIDE.U32 R20, R67, R76, R20 ;  /* 0x0000004c43147225 */ /* 0x000fc800078e0014 */
[----:B------:R-:W-:Y:S01]  /*2830*/  IMAD.X R13, R11, 0x1, R9, P1 ;  /* 0x000000010b0d7824 */ /* 0x000fe200008e0609 */
[----:B---3--:R-:W-:-:S05]  /*2840*/  LOP3.LUT R10, R24, 0xffffe000, RZ, 0xc0, !PT ;  /* 0xffffe000180a7812 */ /* 0x008fca00078ec0ff */
[----:B------:R-:W-:Y:S01]  /*2850*/  FMUL R5, R10, R57 ;  /* 0x000000390a057220 */ /* 0x000fe20000400000 */
[----:B------:R-:W-:-:S03]  /*2860*/  LEA R10, P2, R20, R80, 0x2 ;  /* 0x00000050140a7211 */ /* 0x000fc600078410ff */
[----:B------:R-:W-:Y:S01]  /*2870*/  FFMA R67, R26, R56, R5 ;  /* 0x000000381a437223 */ /* 0x000fe20000000005 */
[----:B------:R-:W-:-:S04]  /*2880*/  IMAD.IADD R5, R73, 0x1, R21 ;  /* 0x0000000149057824 */ /* 0x000fc800078e0215 */
[----:B------:R-:W-:Y:S02]  /*2890*/  F2FP.TF32.F32.PACK_B R67, R67 ;  /* 0x00000043ff43723e */ /* 0x000fe400024050ff */
[----:B------:R-:W-:-:S03]  /*28a0*/  LEA.HI.X R11, R20, R81, R5, 0x2, P2 ;  /* 0x00000051140b7211 */ /* 0x000fc600010f1405 */
[----:B------:R2:W-:Y:S01]  /*28b0*/  @P3 STG.E desc[UR36][R12.64], R67 ;  /* 0x000000430c003986 */ /* 0x0005e2000c101924 */
[----:B------:R-:W-:Y:S05]  /*28c0*/  @!P0 BRA `(.L_x_37) ;  /* 0x0000000000048947 */ /* 0x000fea0003800000 */
[----:B------:R3:W5:Y:S02]  /*28d0*/  LDG.E.LTC128B R24, desc[UR36][R10.64+0x4] ;  /* 0x000004240a187981 */ /* 0x000764000c1e1920 */
.L_x_37:
[----:B------:R-:W-:Y:S05]  /*28e0*/  BSYNC B1 ;  /* 0x0000000000017941 */ /* 0x000fea0003800000 */
.L_x_36:
[----:B-----5:R-:W-:Y:S01]  /*28f0*/  LOP3.LUT R14, R24, 0xffffe000, RZ, 0xc0, !PT ;  /* 0xffffe000180e7812 */ /* 0x020fe200078ec0ff */
[----:B------:R-:W-:Y:S01]  /*2900*/  BSSY B1, `(.L_x_38) ;  /* 0x0000009000017945 */ /* 0x000fe20003800000 */
[----:B------:R-:W-:-:S03]  /*2910*/  ISETP.GT.AND P1, PT, R4, 0x8, PT ;  /* 0x000000080400780c */ /* 0x000fc60003f24270 */
[----:B------:R-:W-:Y:S01]  /*2920*/  FMUL R14, R14, R57 ;  /* 0x000000390e0e7220 */ /* 0x000fe20000400000 */
[----:B------:R-:W-:-:S03]  /*2930*/  ISETP.GT.AND P2, PT, R3, RZ, P1 ;  /* 0x000000ff0300720c */ /* 0x000fc60000f44270 */
[----:B------:R-:W-:-:S05]  /*2940*/  FFMA R27, R27, R56, R14 ;  /* 0x000000381b1b7223 */ /* 0x000fca000000000e */
[----:B------:R-:W-:-:S05]  /*2950*/  F2FP.TF32.F32.PACK_B R27, R27 ;  /* 0x0000001bff1b723e */ /* 0x000fca00024050ff */
[----:B------:R4:W-:Y:S01]  /*2960*/  @P0 STG.E desc[UR36][R12.64+0x4], R27 ;  /* 0x0000041b0c000986 */ /* 0x0009e2000c101924 */
[----:B------:R-:W-:Y:S05]  /*2970*/  @!P2 BRA `(.L_x_39) ;  /* 0x000000000004a947 */ /* 0x000fea0003800000 */
[----:B------:R0:W5:Y:S02]  /*2980*/  LDG.E.LTC128B R24, desc[UR36][R6.64+0x20] ;  /* 0x0000202406187981 */ /* 0x000164000c1e1920 */
.L_x_39:
[----:B------:R-:W-:Y:S05]  /*2990*/  BSYNC B1 ;  /* 0x0000000000017941 */ /* 0x000fea0003800000 */
.L_x_38:
        /* <DEDUP_REMOVED lines=10> */
.L_x_41:
[----:B------:R-:W-:Y:S05]  /*2a40*/  BSYNC B1 ;  /* 0x0000000000017941 */ /* 0x000fea0003800000 */
.L_x_40:
[----:B-----5:R-:W-:Y:S01]  /*2a50*/  LOP3.LUT R14, R24, 0xffffe000, RZ, 0xc0, !PT ;  /* 0xffffe000180e7812 */ /* 0x020fe200078ec0ff */
[----:B------:R-:W-:Y:S01]  /*2a60*/  BSSY B1, `(.L_x_42) ;  /* 0x0000008000017945 */ /* 0x000fe20003800000 */
[----:B------:R-:W-:-:S03]  /*2a70*/  ISETP.GT.AND P1, PT, R3, 0x8, P1 ;  /* 0x000000080300780c */ /* 0x000fc60000f24270 */
[----:B------:R-:W-:-:S04]  /*2a80*/  FMUL R14, R14, R57 ;  /* 0x000000390e0e7220 */ /* 0x000fc80000400000 */
[----:B------:R-:W-:-:S05]  /*2a90*/  FFMA R29, R29, R56, R14 ;  /* 0x000000381d1d7223 */ /* 0x000fca000000000e */
[----:B------:R-:W-:-:S05]  /*2aa0*/  F2FP.TF32.F32.PACK_B R29, R29 ;  /* 0x0000001dff1d723e */ /* 0x000fca00024050ff */
[----:B------:R0:W-:Y:S01]  /*2ab0*/  @P3 STG.E desc[UR36][R8.64+0x24], R29 ;  /* 0x0000241d08003986 */ /* 0x0001e2000c101924 */
[----:B------:R-:W-:Y:S05]  /*2ac0*/  @!P1 BRA `(.L_x_43) ;  /* 0x0000000000049947 */ /* 0x000fea0003800000 */
[----:B------:R0:W5:Y:S02]  /*2ad0*/  LDG.E.LTC128B R24, desc[UR36][R10.64+0x20] ;  /* 0x000020240a187981 */ /* 0x000164000c1e1920 */
.L_x_43:
[----:B------:R-:W-:Y:S05]  /*2ae0*/  BSYNC B1 ;  /* 0x0000000000017941 */ /* 0x000fea0003800000 */
.L_x_42:
[----:B-----5:R-:W-:Y:S01]  /*2af0*/  LOP3.LUT R14, R24, 0xffffe000, RZ, 0xc0, !PT ;  /* 0xffffe000180e7812 */ /* 0x020fe200078ec0ff */
[----:B------:R-:W-:Y:S01]  /*2b00*/  BSSY B1, `(.L_x_44) ;  /* 0x0000008000017945 */ /* 0x000fe20003800000 */
[----:B------:R-:W-:-:S03]  /*2b10*/  ISETP.GT.AND P0, PT, R3, 0x8, P0 ;  /* 0x000000080300780c */ /* 0x000fc60000704270 */
[----:B0-----:R-:W-:-:S04]  /*2b20*/  FMUL R5, R14, R57 ;  /* 0x000000390e057220 */ /* 0x001fc80000400000 */
[----:B------:R-:W-:-:S05]  /*2b30*/  FFMA R5, R30, R56, R5 ;  /* 0x000000381e057223 */ /* 0x000fca0000000005 */
[----:B------:R-:W-:-:S05]  /*2b40*/  F2FP.TF32.F32.PACK_B R5, R5 ;  /* 0x00000005ff05723e */ /* 0x000fca00024050ff */
[----:B------:R0:W-:Y:S01]  /*2b50*/  @P1 STG.E desc[UR36][R12.64+0x20], R5 ;  /* 0x000020050c001986 */ /* 0x0001e2000c101924 */
[----:B------:R-:W-:Y:S05]  /*2b60*/  @!P0 BRA `(.L_x_45) ;  /* 0x0000000000048947 */ /* 0x000fea0003800000 */
[----:B------:R0:W5:Y:S02]  /*2b70*/  LDG.E.LTC128B R24, desc[UR36][R10.64+0x24] ;  /* 0x000024240a187981 */ /* 0x000164000c1e1920 */
.L_x_45:
[----:B------:R-:W-:Y:S05]  /*2b80*/  BSYNC B1 ;  /* 0x0000000000017941 */ /* 0x000fea0003800000 */
.L_x_44:
        /* <DEDUP_REMOVED lines=10> */
.L_x_47:
[----:B------:R-:W-:Y:S05]  /*2c30*/  BSYNC B1 ;  /* 0x0000000000017941 */ /* 0x000fea0003800000 */
.L_x_46:
[----:B-----5:R-:W-:Y:S01]  /*2c40*/  LOP3.LUT R14, R24, 0xffffe000, RZ, 0xc0, !PT ;  /* 0xffffe000180e7812 */ /* 0x020fe200078ec0ff */
[----:B------:R-:W-:Y:S01]  /*2c50*/  BSSY B1, `(.L_x_48) ;  /* 0x0000009000017945 */ /* 0x000fe20003800000 */
[----:B------:R-:W-:-:S03]  /*2c60*/  ISETP.GT.AND P0, PT, R4, 0x11, PT ;  /* 0x000000110400780c */ /* 0x000fc60003f04270 */
[----:B0-----:R-:W-:Y:S01]  /*2c70*/  FMUL R5, R14, R57 ;  /* 0x000000390e057220 */ /* 0x001fe20000400000 */
[----:B------:R-:W-:-:S03]  /*2c80*/  ISETP.GT.AND P3, PT, R3, RZ, P0 ;  /* 0x000000ff0300720c */ /* 0x000fc60000764270 */
[----:B------:R-:W-:-:S05]  /*2c90*/  FFMA R5, R32, R56, R5 ;  /* 0x0000003820057223 */ /* 0x000fca0000000005 */
[----:B------:R-:W-:-:S05]  /*2ca0*/  F2FP.TF32.F32.PACK_B R5, R5 ;  /* 0x00000005ff05723e */ /* 0x000fca00024050ff */
[----:B------:R0:W-:Y:S01]  /*2cb0*/  @P2 STG.E desc[UR36][R8.64+0x40], R5 ;  /* 0x0000400508002986 */ /* 0x0001e2000c101924 */
[----:B------:R-:W-:Y:S05]  /*2cc0*/  @!P3 BRA `(.L_x_49) ;  /* 0x000000000004b947 */ /* 0x000fea0003800000 */
[----:B------:R0:W5:Y:S02]  /*2cd0*/  LDG.E.LTC128B R24, desc[UR36][R6.64+0x44] ;  /* 0x0000442406187981 */ /* 0x000164000c1e1920 */
.L_x_49:
[----:B------:R-:W-:Y:S05]  /*2ce0*/  BSYNC B1 ;  /* 0x0000000000017941 */ /* 0x000fea0003800000 */
.L_x_48:
        /* <DEDUP_REMOVED lines=9> */
.L_x_51:
[----:B------:R-:W-:Y:S05]  /*2d80*/  BSYNC B1 ;  /* 0x0000000000017941 */ /* 0x000fea0003800000 */
.L_x_50:
        /* <DEDUP_REMOVED lines=9> */
.L_x_53:
[----:B------:R-:W-:Y:S05]  /*2e20*/  BSYNC B1 ;  /* 0x0000000000017941 */ /* 0x000fea0003800000 */
.L_x_52:
        /* <DEDUP_REMOVED lines=10> */
.L_x_55:
[----:B------:R-:W-:Y:S05]  /*2ed0*/  BSYNC B1 ;  /* 0x0000000000017941 */ /* 0x000fea0003800000 */
.L_x_54:
        /* <DEDUP_REMOVED lines=10> */
.L_x_57:
[----:B------:R-:W-:Y:S05]  /*2f80*/  BSYNC B1 ;  /* 0x0000000000017941 */ /* 0x000fea0003800000 */
.L_x_56:
        /* <DEDUP_REMOVED lines=9> */
.L_x_59:
[----:B------:R-:W-:Y:S05]  /*3020*/  BSYNC B1 ;  /* 0x0000000000017941 */ /* 0x000fea0003800000 */
.L_x_58:
        /* <DEDUP_REMOVED lines=9> */
.L_x_61:
[----:B------:R-:W-:Y:S05]  /*30c0*/  BSYNC B1 ;  /* 0x0000000000017941 */ /* 0x000fea0003800000 */
.L_x_60:
        /* <DEDUP_REMOVED lines=10> */
.L_x_63:
[----:B------:R-:W-:Y:S05]  /*3170*/  BSYNC B1 ;  /* 0x0000000000017941 */ /* 0x000fea0003800000 */
.L_x_62:
        /* <DEDUP_REMOVED lines=10> */
.L_x_65:
[----:B------:R-:W-:Y:S05]  /*3220*/  BSYNC B1 ;  /* 0x0000000000017941 */ /* 0x000fea0003800000 */
.L_x_64:
        /* <DEDUP_REMOVED lines=9> */
.L_x_67:
[----:B------:R-:W-:Y:S05]  /*32c0*/  BSYNC B1 ;  /* 0x0000000000017941 */ /* 0x000fea0003800000 */
.L_x_66:
        /* <DEDUP_REMOVED lines=9> */
.L_x_69:
[----:B------:R-:W-:Y:S05]  /*3360*/  BSYNC B1 ;  /* 0x0000000000017941 */ /* 0x000fea0003800000 */
.L_x_68:
        /* <DEDUP_REMOVED lines=10> */
.L_x_71:
[----:B------:R-:W-:Y:S05]  /*3410*/  BSYNC B1 ;  /* 0x0000000000017941 */ /* 0x000fea0003800000 */
.L_x_70:
        /* <DEDUP_REMOVED lines=10> */
.L_x_73:
[----:B------:R-:W-:Y:S05]  /*34c0*/  BSYNC B1 ;  /* 0x0000000000017941 */ /* 0x000fea0003800000 */
.L_x_72:
        /* <DEDUP_REMOVED lines=9> */
.L_x_75:
[----:B------:R-:W-:Y:S05]  /*3560*/  BSYNC B1 ;  /* 0x0000000000017941 */ /* 0x000fea0003800000 */
.L_x_74:
        /* <DEDUP_REMOVED lines=9> */
.L_x_77:
[----:B------:R-:W-:Y:S05]  /*3600*/  BSYNC B1 ;  /* 0x0000000000017941 */ /* 0x000fea0003800000 */
.L_x_76:
        /* <DEDUP_REMOVED lines=10> */
.L_x_79:
[----:B------:R-:W-:Y:S05]  /*36b0*/  BSYNC B1 ;  /* 0x0000000000017941 */ /* 0x000fea0003800000 */
.L_x_78:
        /* <DEDUP_REMOVED lines=10> */
.L_x_81:
[----:B------:R-:W-:Y:S05]  /*3760*/  BSYNC B1 ;  /* 0x0000000000017941 */ /* 0x000fea0003800000 */
.L_x_80:
        /* <DEDUP_REMOVED lines=9> */
.L_x_83:
[----:B------:R-:W-:Y:S05]  /*3800*/  BSYNC B1 ;  /* 0x0000000000017941 */ /* 0x000fea0003800000 */
.L_x_82:
        /* <DEDUP_REMOVED lines=9> */
.L_x_85:
[----:B------:R-:W-:Y:S05]  /*38a0*/  BSYNC B1 ;  /* 0x0000000000017941 */ /* 0x000fea0003800000 */
.L_x_84:
        /* <DEDUP_REMOVED lines=10> */
.L_x_87:
[----:B------:R-:W-:Y:S05]  /*3950*/  BSYNC B1 ;  /* 0x0000000000017941 */ /* 0x000fea0003800000 */
.L_x_86:
[----:B-----5:R-:W-:Y:S01]  /*3960*/  LOP3.LUT R14, R24, 0xffffe000, RZ, 0xc0, !PT ;  /* 0xffffe000180e7812 */ /* 0x020fe200078ec0ff */
[----:B------:R-:W-:Y:S01]  /*3970*/  BSSY B1, `(.L_x_88) ;  /* 0x000000b000017945 */ /* 0x000fe20003800000 */
[----:B------:R-:W-:Y:S01]  /*3980*/  ISETP.GT.AND P0, PT, R4, 0x39, PT ;  /* 0x000000390400780c */ /* 0x000fe20003f04270 */
[----:B------:R-:W-:Y:S02]  /*3990*/  @P2 IMAD.MOV.U32 R4, RZ, RZ, R8 ;  /* 0x000000ffff042224 */ /* 0x000fe400078e0008 */
[----:B0-----:R-:W-:Y:S01]  /*39a0*/  FMUL R5, R14, R57 ;  /* 0x000000390e057220 */ /* 0x001fe20000400000 */
[----:B------:R-:W-:-:S03]  /*39b0*/  ISETP.GT.AND P3, PT, R3, RZ, P0 ;  /* 0x000000ff0300720c */ /* 0x000fc60000764270 */
[----:B------:R-:W-:Y:S01]  /*39c0*/  FFMA R15, R52, R56, R5 ;  /* 0x00000038340f7223 */ /* 0x000fe20000000005 */
[----:B------:R-:W-:-:S04]  /*39d0*/  @P2 IMAD.MOV.U32 R5, RZ, RZ, R9 ;  /* 0x000000ffff052224 */ /* 0x000fc800078e0009 */
[----:B------:R-:W-:-:S05]  /*39e0*/  F2FP.TF32.F32.PACK_B R15, R15 ;  /* 0x0000000fff0f723e */ /* 0x000fca00024050ff */
[----:B------:R0:W-:Y:S01]  /*39f0*/  @P2 STG.E desc[UR36][R4.64+0xe0], R15 ;  /* 0x0000e00f04002986 */ /* 0x0001e2000c101924 */
[----:B------:R-:W-:Y:S05]  /*3a00*/  @!P3 BRA `(.L_x_89) ;  /* 0x000000000004b947 */ /* 0x000fea0003800000 */
[----:B------:R0:W5:Y:S02]  /*3a10*/  LDG.E.LTC128B R24, desc[UR36][R6.64+0xe4] ;  /* 0x0000e42406187981 */ /* 0x000164000c1e1920 */
.L_x_89:
[----:B------:R-:W-:Y:S05]  /*3a20*/  BSYNC B1 ;  /* 0x0000000000017941 */ /* 0x000fea0003800000 */
.L_x_88:
[----:B0----5:R-:W-:Y:S01]  /*3a30*/  LOP3.LUT R4, R24, 0xffffe000, RZ, 0xc0, !PT ;  /* 0xffffe00018047812 */ /* 0x021fe200078ec0ff */
        /* <DEDUP_REMOVED lines=8> */
.L_x_91:
[----:B------:R-:W-:Y:S05]  /*3ac0*/  BSYNC B1 ;  /* 0x0000000000017941 */ /* 0x000fea0003800000 */
.L_x_90:
[----:B-----5:R-:W-:Y:S01]  /*3ad0*/  LOP3.LUT R4, R24, 0xffffe000, RZ, 0xc0, !PT ;  /* 0xffffe00018047812 */ /* 0x020fe200078ec0ff */
[----:B------:R-:W-:Y:S01]  /*3ae0*/  BSSY B1, `(.L_x_92) ;  /* 0x000000a000017945 */ /* 0x000fe20003800000 */
[----:B------:R-:W-:-:S03]  /*3af0*/  ISETP.GT.AND P0, PT, R3, 0x8, P0 ;  /* 0x000000080300780c */ /* 0x000fc60000704270 */
[----:B------:R-:W-:Y:S01]  /*3b00*/  FMUL R5, R4, R57 ;  /* 0x0000003904057220 */ /* 0x000fe20000400000 */
[----:B------:R-:W-:-:S03]  /*3b10*/  @P1 IMAD.MOV.U32 R4, RZ, RZ, R12 ;  /* 0x000000ffff041224 */ /* 0x000fc600078e000c */
[----:B-1----:R-:W-:Y:S01]  /*3b20*/  FFMA R7, R54, R56, R5 ;  /* 0x0000003836077223 */ /* 0x002fe20000000005 */
[----:B------:R-:W-:-:S04]  /*3b30*/  @P1 IMAD.MOV.U32 R5, RZ, RZ, R13 ;  /* 0x000000ffff051224 */ /* 0x000fc800078e000d */
[----:B------:R-:W-:-:S05]  /*3b40*/  F2FP.TF32.F32.PACK_B R7, R7 ;  /* 0x00000007ff07723e */ /* 0x000fca00024050ff */
[----:B------:R1:W-:Y:S01]  /*3b50*/  @P1 STG.E desc[UR36][R4.64+0xe0], R7 ;  /* 0x0000e00704001986 */ /* 0x0003e2000c101924 */
[----:B------:R-:W-:Y:S05]  /*3b60*/  @!P0 BRA `(.L_x_93) ;  /* 0x0000000000048947 */ /* 0x000fea0003800000 */
[----:B------:R0:W5:Y:S02]  /*3b70*/  LDG.E.LTC128B R24, desc[UR36][R10.64+0xe4] ;  /* 0x0000e4240a187981 */ /* 0x000164000c1e1920 */
.L_x_93:
[----:B------:R-:W-:Y:S05]  /*3b80*/  BSYNC B1 ;  /* 0x0000000000017941 */ /* 0x000fea0003800000 */
.L_x_92:
[----:B------:R-:W-:Y:S05]  /*3b90*/  @!P0 BRA `(.L_x_94) ;  /* 0x0000000800908947 */ /* 0x000fea0003800000 */
[----:B-----5:R-:W-:-:S05]  /*3ba0*/  LOP3.LUT R24, R24, 0xffffe000, RZ, 0xc0, !PT ;  /* 0xffffe00018187812 */ /* 0x020fca00078ec0ff */
[----:B------:R-:W-:-:S04]  /*3bb0*/  FMUL R24, R24, R57 ;  /* 0x0000003918187220 */ /* 0x000fc80000400000 */
[----:B------:R-:W-:-:S05]  /*3bc0*/  FFMA R55, R55, R56, R24 ;  /* 0x0000003837377223 */ /* 0x000fca0000000018 */
[----:B------:R-:W-:-:S05]  /*3bd0*/  F2FP.TF32.F32.PACK_B R55, R55 ;  /* 0x00000037ff37723e */ /* 0x000fca00024050ff */
[----:B------:R0:W-:Y:S01]  /*3be0*/  STG.E desc[UR36][R12.64+0xe4], R55 ;  /* 0x0000e4370c007986 */ /* 0x0001e2000c101924 */
[----:B------:R-:W-:Y:S05]  /*3bf0*/  BRA `(.L_x_94) ;  /* 0x0000000800787947 */ /* 0x000fea0003800000 */
.L_x_33:
[----:B------:R-:W-:Y:S01]  /*3c00*/  ISETP.GT.AND P4, PT, R4, 0x1, PT ;  /* 0x000000010400780c */ /* 0x000fe20003f84270 */
[----:B------:R-:W-:Y:S01]  /*3c10*/  ULDC.64 UR4, c[0x0][0x5c0] ;  /* 0x0001700000047ab9 */ /* 0x000fe20000000a00 */
[-C--:B------:R-:W-:Y:S01]  /*3c20*/  FMUL R5, R24, R56.reuse ;  /* 0x0000003818057220 */ /* 0x080fe20000400000 */
[----:B------:R-:W-:Y:S01]  /*3c30*/  LEA R6, P1, R72, UR4, 0x2 ;  /* 0x0000000448067c11 */ /* 0x000fe2000f8210ff */
[-C--:B------:R-:W-:Y:S01]  /*3c40*/  FMUL R25, R25, R56.reuse ;  /* 0x0000003819197220 */ /* 0x080fe20000400000 */
[C---:B------:R-:W-:Y:S01]  /*3c50*/  ISETP.GT.AND P0, PT, R3.reuse, RZ, P4 ;  /* 0x000000ff0300720c */ /* 0x040fe20002704270 */
[-C--:B------:R-:W-:Y:S01]  /*3c60*/  FMUL R11, R26, R56.reuse ;  /* 0x000000381a0b7220 */ /* 0x080fe20000400000 */
[----:B------:R-:W-:Y:S01]  /*3c70*/  ISETP.GT.AND P3, PT, R3, 0x8, P3 ;  /* 0x000000080300780c */ /* 0x000fe20001f64270 */
[-C--:B------:R-:W-:Y:S01]  /*3c80*/  FMUL R27, R27, R56.reuse ;  /* 0x000000381b1b7220 */ /* 0x080fe20000400000 */
[----:B------:R-:W-:Y:S01]  /*3c90*/  LEA.HI.X R7, R72, UR5, R83, 0x2, P1 ;  /* 0x0000000548077c11 */ /* 0x000fe200088f1453 */
[-C--:B------:R-:W-:Y:S01]  /*3ca0*/  FMUL R29, R29, R56.reuse ;  /* 0x000000381d1d7220 */ /* 0x080fe20000400000 */
[----:B------:R-:W-:Y:S01]  /*3cb0*/  F2FP.TF32.F32.PACK_B R5, R5 ;  /* 0x00000005ff05723e */ /* 0x000fe200024050ff */
[-C--:B------:R-:W-:Y:S01]  /*3cc0*/  FMUL R31, R31, R56.reuse ;  /* 0x000000381f1f7220 */ /* 0x080fe20000400000 */
[C---:B------:R-:W-:Y:S01]  /*3cd0*/  SHF.L.U64.HI R9, R58.reuse, 0x2, R59 ;  /* 0x000000023a097819 */ /* 0x040fe2000001023b */
[----:B------:R-:W-:Y:S01]  /*3ce0*/  FMUL R33, R33, R56 ;  /* 0x0000003821217220 */ /* 0x000fe20000400000 */
[----:B------:R-:W-:Y:S01]  /*3cf0*/  LEA R8, P1, R58, R6, 0x2 ;  /* 0x000000063a087211 */ /* 0x000fe200078210ff */
[----:B------:R0:W-:Y:S01]  /*3d00*/  @P2 STG.E desc[UR36][R6.64], R5 ;  /* 0x0000000506002986 */ /* 0x0001e2000c101924 */
[----:B------:R-:W-:Y:S01]  /*3d10*/  F2FP.TF32.F32.PACK_B R25, R25 ;  /* 0x00000019ff19723e */ /* 0x000fe200024050ff */
[-C--:B------:R-:W-:Y:S01]  /*3d20*/  FMUL R13, R34, R56.reuse ;  /* 0x00000038220d7220 */ /* 0x080fe20000400000 */
[----:B------:R-:W-:Y:S01]  /*3d30*/  F2FP.TF32.F32.PACK_B R11, R11 ;  /* 0x0000000bff0b723e */ /* 0x000fe200024050ff */
[----:B------:R-:W-:Y:S01]  /*3d40*/  IMAD.X R9, R9, 0x1, R7, P1 ;  /* 0x0000000109097824 */ /* 0x000fe200008e0607 */
[C---:B------:R-:W-:Y:S01]  /*3d50*/  ISETP.GT.AND P2, PT, R4.reuse, 0x8, PT ;  /* 0x000000080400780c */ /* 0x040fe20003f44270 */
[----:B------:R-:W-:Y:S01]  /*3d60*/  @P0 STG.E desc[UR36][R6.64+0x4], R25 ;  /* 0x0000041906000986 */ /* 0x000fe2000c101924 */
[----:B------:R-:W-:Y:S01]  /*3d70*/  ISETP.GT.AND P0, PT, R4, 0x9, PT ;  /* 0x000000090400780c */ /* 0x000fe20003f04270 */
[-C--:B------:R-:W-:Y:S01]  /*3d80*/  FMUL R35, R35, R56.reuse ;  /* 0x0000003823237220 */ /* 0x080fe20000400000 */
[C---:B------:R-:W-:Y:S01]  /*3d90*/  ISETP.GT.AND P4, PT, R3.reuse, 0x8, P4 ;  /* 0x000000080300780c */ /* 0x040fe20002784270 */
[----:B------:R1:W-:Y:S01]  /*3da0*/  @P3 STG.E desc[UR36][R8.64], R11 ;  /* 0x0000000b08003986 */ /* 0x0003e2000c101924 */
[C---:B------:R-:W-:Y:S01]  /*3db0*/  ISETP.GT.AND P1, PT, R3.reuse, RZ, P2 ;  /* 0x000000ff0300720c */ /* 0x040fe20001724270 */
[-C--:B0-----:R-:W-:Y:S01]  /*3dc0*/  FMUL R5, R28, R56.reuse ;  /* 0x000000381c057220 */ /* 0x081fe20000400000 */
[----:B------:R-:W-:Y:S01]  /*3dd0*/  ISETP.GT.AND P3, PT, R3, RZ, P0 ;  /* 0x000000ff0300720c */ /* 0x000fe20000764270 */
[-C--:B------:R-:W-:Y:S01]  /*3de0*/  FMUL R37, R37, R56.reuse ;  /* 0x0000003825257220 */ /* 0x080fe20000400000 */
[----:B------:R-:W-:Y:S01]  /*3df0*/  F2FP.TF32.F32.PACK_B R27, R27 ;  /* 0x0000001bff1b723e */ /* 0x000fe200024050ff */
[-C--:B------:R-:W-:Y:S01]  /*3e00*/  FMUL R39, R39, R56.reuse ;  /* 0x0000003827277220 */ /* 0x080fe20000400000 */
[----:B------:R-:W-:Y:S01]  /*3e10*/  F2FP.TF32.F32.PACK_B R5, R5 ;  /* 0x00000005ff05723e */ /* 0x000fe200024050ff */
[-C--:B------:R-:W-:Y:S01]  /*3e20*/  FMUL R41, R41, R56.reuse ;  /* 0x0000003829297220 */ /* 0x080fe20000400000 */
[----:B------:R-:W-:Y:S01]  /*3e30*/  ISETP.GT.AND P2, PT, R3, 0x8, P2 ;  /* 0x000000080300780c */ /* 0x000fe20001744270 */
[-C--:B------:R-:W-:Y:S01]  /*3e40*/  FMUL R43, R43, R56.reuse ;  /* 0x000000382b2b7220 */ /* 0x080fe20000400000 */
[----:B------:R-:W-:Y:S01]  /*3e50*/  F2FP.TF32.F32.PACK_B R29, R29 ;  /* 0x0000001dff1d723e */ /* 0x000fe200024050ff */
[----:B------:R-:W-:Y:S01]  /*3e60*/  @P4 STG.E desc[UR36][R8.64+0x4], R27 ;  /* 0x0000041b08004986 */ /* 0x000fe2000c101924 */
[-C--:B-1----:R-:W-:Y:S01]  /*3e70*/  FMUL R11, R30, R56.reuse ;  /* 0x000000381e0b7220 */ /* 0x082fe20000400000 */
[----:B------:R-:W-:Y:S01]  /*3e80*/  ISETP.GT.AND P0, PT, R3, 0x8, P0 ;  /* 0x000000080300780c */ /* 0x000fe20000704270 */
[-C--:B------:R-:W-:Y:S01]  /*3e90*/  FMUL R45, R45, R56.reuse ;  /* 0x000000382d2d7220 */ /* 0x080fe20000400000 */
[----:B------:R0:W-:Y:S01]  /*3ea0*/  @P1 STG.E desc[UR36][R6.64+0x20], R5 ;  /* 0x0000200506001986 */ /* 0x0001e2000c101924 */
[C---:B------:R-:W-:Y:S01]  /*3eb0*/  ISETP.GT.AND P4, PT, R4.reuse, 0x11, PT ;  /* 0x000000110400780c */ /* 0x040fe20003f84270 */
[-C--:B------:R-:W-:Y:S01]  /*3ec0*/  FMUL R47, R47, R56.reuse ;  /* 0x000000382f2f7220 */ /* 0x080fe20000400000 */
[----:B------:R-:W-:Y:S01]  /*3ed0*/  F2FP.TF32.F32.PACK_B R11, R11 ;  /* 0x0000000bff0b723e */ /* 0x000fe200024050ff */
[----:B------:R-:W-:Y:S01]  /*3ee0*/  @P3 STG.E desc[UR36][R6.64+0x24], R29 ;  /* 0x0000241d06003986 */ /* 0x000fe2000c101924 */
[----:B------:R-:W-:Y:S01]  /*3ef0*/  ISETP.GT.AND P3, PT, R4, 0x10, PT ;  /* 0x000000100400780c */ /* 0x000fe20003f64270 */
[-C--:B------:R-:W-:Y:S01]  /*3f00*/  FMUL R49, R49, R56.reuse ;  /* 0x0000003831317220 */ /* 0x080fe20000400000 */
[----:B------:R-:W-:Y:S01]  /*3f10*/  F2FP.TF32.F32.PACK_B R31, R31 ;  /* 0x0000001fff1f723e */ /* 0x000fe200024050ff */
[----:B------:R1:W-:Y:S01]  /*3f20*/  @P2 STG.E desc[UR36][R8.64+0x20], R11 ;  /* 0x0000200b08002986 */ /* 0x0003e2000c101924 */
[C---:B------:R-:W-:Y:S01]  /*3f30*/  ISETP.GT.AND P1, PT, R3.reuse, RZ, P3 ;  /* 0x000000ff0300720c */ /* 0x040fe20001f24270 */
[-C--:B------:R-:W-:Y:S01]  /*3f40*/  FMUL R15, R50, R56.reuse ;  /* 0x00000038320f7220 */ /* 0x080fe20000400000 */
[C---:B------:R-:W-:Y:S01]  /*3f50*/  ISETP.GT.AND P2, PT, R3.reuse, RZ, P4 ;  /* 0x000000ff0300720c */ /* 0x040fe20002744270 */
[-C--:B0-----:R-:W-:Y:S01]  /*3f60*/  FMUL R5, R32, R56.reuse ;  /* 0x0000003820057220 */ /* 0x081fe20000400000 */
[----:B------:R-:W-:Y:S01]  /*3f70*/  ISETP.GT.AND P3, PT, R3, 0x8, P3 ;  /* 0x000000080300780c */ /* 0x000fe20001f64270 */
[----:B------:R-:W-:Y:S01]  /*3f80*/  @P0 STG.E desc[UR36][R8.64+0x24], R31 ;  /* 0x0000241f08000986 */ /* 0x000fe2000c101924 */
[----:B------:R-:W-:Y:S01]  /*3f90*/  F2FP.TF32.F32.PACK_B R33, R33 ;  /* 0x00000021ff21723e */ /* 0x000fe200024050ff */
[-C--:B------:R-:W-:Y:S01]  /*3fa0*/  FMUL R51, R51, R56.reuse ;  /* 0x0000003833337220 */ /* 0x080fe20000400000 */
[----:B------:R-:W-:Y:S01]  /*3fb0*/  F2FP.TF32.F32.PACK_B R5, R5 ;  /* 0x00000005ff05723e */ /* 0x000fe200024050ff */
[-C--:B------:R-:W-:Y:S01]  /*3fc0*/  FMUL R53, R53, R56.reuse ;  /* 0x0000003835357220 */ /* 0x080fe20000400000 */
[----:B------:R-:W-:Y:S01]  /*3fd0*/  F2FP.TF32.F32.PACK_B R13, R13 ;  /* 0x0000000dff0d723e */ /* 0x000fe200024050ff */
[-C--:B-1----:R-:W-:Y:S01]  /*3fe0*/  FMUL R11, R38, R56.reuse ;  /* 0x00000038260b7220 */ /* 0x082fe20000400000 */
[C---:B------:R-:W-:Y:S01]  /*3ff0*/  ISETP.GT.AND P0, PT, R4.reuse, 0x19, PT ;  /* 0x000000190400780c */ /* 0x040fe20003f04270 */
[----:B------:R0:W-:Y:S01]  /*4000*/  @P1 STG.E desc[UR36][R6.64+0x40], R5 ;  /* 0x0000400506001986 */ /* 0x0001e2000c101924 */
[----:B------:R-:W-:Y:S01]  /*4010*/  ISETP.GT.AND P1, PT, R4, 0x18, PT ;  /* 0x000000180400780c */ /* 0x000fe20003f24270 */
[----:B------:R-:W-:Y:S01]  /*4020*/  FMUL R55, R55, R56 ;  /* 0x0000003837377220 */ /* 0x000fe20000400000 */
[C---:B------:R-:W-:Y:S01]  /*4030*/  ISETP.GT.AND P4, PT, R3.reuse, 0x8, P4 ;  /* 0x000000080300780c */ /* 0x040fe20002784270 */
[----:B------:R-:W-:Y:S01]  /*4040*/  @P2 STG.E desc[UR36][R6.64+0x44], R33 ;  /* 0x0000442106002986 */ /* 0x000fe2000c101924 */
[----:B------:R-:W-:-:S02]  /*4050*/  ISETP.GT.AND P2, PT, R3, RZ, P1 ;  /* 0x000000ff0300720c */ /* 0x000fc40000f44270 */
[C---:B------:R-:W-:Y:S01]  /*4060*/  ISETP.GT.AND P1, PT, R3.reuse, 0x8, P1 ;  /* 0x000000080300780c */ /* 0x040fe20000f24270 */
[----:B------:R1:W-:Y:S01]  /*4070*/  @P3 STG.E desc[UR36][R8.64+0x40], R13 ;  /* 0x0000400d08003986 */ /* 0x0003e2000c101924 */
[----:B------:R-:W-:Y:S02]  /*4080*/  ISETP.GT.AND P3, PT, R3, RZ, P0 ;  /* 0x000000ff0300720c */ /* 0x000fe40000764270 */
[----:B------:R-:W-:Y:S01]  /*4090*/  F2FP.TF32.F32.PACK_B R35, R35 ;  /* 0x00000023ff23723e */ /* 0x000fe200024050ff */
[----:B0-----:R-:W-:Y:S01]  /*40a0*/  FMUL R5, R36, R56 ;  /* 0x0000003824057220 */ /* 0x001fe20000400000 */
[----:B------:R-:W-:Y:S02]  /*40b0*/  F2FP.TF32.F32.PACK_B R37, R37 ;  /* 0x00000025ff25723e */ /* 0x000fe400024050ff */
[----:B------:R-:W-:Y:S01]  /*40c0*/  F2FP.TF32.F32.PACK_B R11, R11 ;  /* 0x0000000bff0b723e */ /* 0x000fe200024050ff */
[----:B------:R-:W-:Y:S01]  /*40d0*/  @P4 STG.E desc[UR36][R8.64+0x44], R35 ;  /* 0x0000442308004986 */ /* 0x000fe2000c101924 */
[----:B------:R-:W-:-:S02]  /*40e0*/  F2FP.TF32.F32.PACK_B R5, R5 ;  /* 0x00000005ff05723e */ /* 0x000fc400024050ff */
[----:B------:R-:W-:Y:S01]  /*40f0*/  F2FP.TF32.F32.PACK_B R39, R39 ;  /* 0x00000027ff27723e */ /* 0x000fe200024050ff */
[----:B-1----:R-:W-:Y:S01]  /*4100*/  FMUL R13, R42, R56 ;  /* 0x000000382a0d7220 */ /* 0x002fe20000400000 */
[----:B------:R-:W-:Y:S01]  /*4110*/  F2FP.TF32.F32.PACK_B R41, R41 ;  /* 0x00000029ff29723e */ /* 0x000fe200024050ff */
[----:B------:R0:W-:Y:S01]  /*4120*/  @P2 STG.E desc[UR36][R6.64+0x60], R5 ;  /* 0x0000600506002986 */ /* 0x0001e2000c101924 */
[C---:B------:R-:W-:Y:S02]  /*4130*/  ISETP.GT.AND P2, PT, R4.reuse, 0x20, PT ;  /* 0x000000200400780c */ /* 0x040fe40003f44270 */
[----:B------:R-:W-:Y:S01]  /*4140*/  F2FP.TF32.F32.PACK_B R13, R13 ;  /* 0x0000000dff0d723e */ /* 0x000fe200024050ff */
[----:B------:R-:W-:Y:S01]  /*4150*/  @P3 STG.E desc[UR36][R6.64+0x64], R37 ;  /* 0x0000642506003986 */ /* 0x000fe2000c101924 */
[C---:B------:R-:W-:Y:S02]  /*4160*/  ISETP.GT.AND P3, PT, R3.reuse, 0x8, P0 ;  /* 0x000000080300780c */ /* 0x040fe40000764270 */
[----:B------:R-:W-:Y:S01]  /*4170*/  ISETP.GT.AND P0, PT, R4, 0x21, PT ;  /* 0x000000210400780c */ /* 0x000fe20003f04270 */
[----:B------:R1:W-:Y:S01]  /*4180*/  @P1 STG.E desc[UR36][R8.64+0x60], R11 ;  /* 0x0000600b08001986 */ /* 0x0003e2000c101924 */
[----:B------:R-:W-:-:S02]  /*4190*/  ISETP.GT.AND P4, PT, R3, RZ, P2 ;  /* 0x000000ff0300720c */ /* 0x000fc40001784270 */
[C---:B------:R-:W-:Y:S01]  /*41a0*/  ISETP.GT.AND P1, PT, R3.reuse, RZ, P0 ;  /* 0x000000ff0300720c */ /* 0x040fe20000724270 */
[-C--:B0-----:R-:W-:Y:S01]  /*41b0*/  FMUL R5, R40, R56.reuse ;  /* 0x0000003828057220 */ /* 0x081fe20000400000 */
[C---:B------:R-:W-:Y:S02]  /*41c0*/  ISETP.GT.AND P2, PT, R3.reuse, 0x8, P2 ;  /* 0x000000080300780c */ /* 0x040fe40001744270 */
[----:B------:R-:W-:Y:S02]  /*41d0*/  F2FP.TF32.F32.PACK_B R43, R43 ;  /* 0x0000002bff2b723e */ /* 0x000fe400024050ff */
[----:B------:R-:W-:Y:S01]  /*41e0*/  F2FP.TF32.F32.PACK_B R5, R5 ;  /* 0x00000005ff05723e */ /* 0x000fe200024050ff */
[----:B------:R-:W-:Y:S01]  /*41f0*/  @P3 STG.E desc[UR36][R8.64+0x64], R39 ;  /* 0x0000642708003986 */ /* 0x000fe2000c101924 */
[----:B------:R-:W-:Y:S01]  /*4200*/  ISETP.GT.AND P3, PT, R3, 0x8, P0 ;  /* 0x000000080300780c */ /* 0x000fe20000764270 */
[----:B-1----:R-:W-:Y:S01]  /*4210*/  FMUL R11, R46, R56 ;  /* 0x000000382e0b7220 */ /* 0x002fe20000400000 */
[----:B------:R-:W-:Y:S01]  /*4220*/  ISETP.GT.AND P0, PT, R4, 0x29, PT ;  /* 0x000000290400780c */ /* 0x000fe20003f04270 */
[----:B------:R0:W-:Y:S01]  /*4230*/  @P4 STG.E desc[UR36][R6.64+0x80], R5 ;  /* 0x0000800506004986 */ /* 0x0001e2000c101924 */
[----:B------:R-:W-:-:S02]  /*4240*/  F2FP.TF32.F32.PACK_B R45, R45 ;  /* 0x0000002dff2d723e */ /* 0x000fc400024050ff */
[----:B------:R-:W-:Y:S01]  /*4250*/  F2FP.TF32.F32.PACK_B R11, R11 ;  /* 0x0000000bff0b723e */ /* 0x000fe200024050ff */
[----:B------:R-:W-:Y:S01]  /*4260*/  @P1 STG.E desc[UR36][R6.64+0x84], R41 ;  /* 0x0000842906001986 */ /* 0x000fe2000c101924 */
[----:B------:R-:W-:Y:S02]  /*4270*/  ISETP.GT.AND P1, PT, R4, 0x28, PT ;  /* 0x000000280400780c */ /* 0x000fe40003f24270 */
[----:B------:R-:W-:Y:S01]  /*4280*/  F2FP.TF32.F32.PACK_B R47, R47 ;  /* 0x0000002fff2f723e */ /* 0x000fe200024050ff */
[----:B------:R1:W-:Y:S01]  /*4290*/  @P2 STG.E desc[UR36][R8.64+0x80], R13 ;  /* 0x0000800d08002986 */ /* 0x0003e2000c101924 */
[C---:B------:R-:W-:Y:S02]  /*42a0*/  ISETP.GT.AND P4, PT, R3.reuse, RZ, P1 ;  /* 0x000000ff0300720c */ /* 0x040fe40000f84270 */
[C---:B------:R-:W-:Y:S01]  /*42b0*/  ISETP.GT.AND P2, PT, R3.reuse, RZ, P0 ;  /* 0x000000ff0300720c */ /* 0x040fe20000744270 */
[----:B0-----:R-:W-:Y:S01]  /*42c0*/  FMUL R5, R44, R56 ;  /* 0x000000382c057220 */ /* 0x001fe20000400000 */
[----:B------:R-:W-:Y:S01]  /*42d0*/  ISETP.GT.AND P1, PT, R3, 0x8, P1 ;  /* 0x000000080300780c */ /* 0x000fe20000f24270 */
[----:B------:R-:W-:Y:S01]  /*42e0*/  @P3 STG.E desc[UR36][R8.64+0x84], R43 ;  /* 0x0000842b08003986 */ /* 0x000fe2000c101924 */
[----:B------:R-:W-:-:S02]  /*42f0*/  ISETP.GT.AND P3, PT, R4, 0x31, PT ;  /* 0x000000310400780c */ /* 0x000fc40003f64270 */
[----:B------:R-:W-:Y:S02]  /*4300*/  F2FP.TF32.F32.PACK_B R5, R5 ;  /* 0x00000005ff05723e */ /* 0x000fe400024050ff */
[----:B------:R-:W-:Y:S01]  /*4310*/  ISETP.GT.AND P0, PT, R3, 0x8, P0 ;  /* 0x000000080300780c */ /* 0x000fe20000704270 */
[----:B-1----:R-:W-:Y:S01]  /*4320*/  FMUL R13, R48, R56 ;  /* 0x00000038300d7220 */ /* 0x002fe20000400000 */
[----:B------:R-:W-:Y:S01]  /*4330*/  F2FP.TF32.F32.PACK_B R49, R49 ;  /* 0x00000031ff31723e */ /* 0x000fe200024050ff */
[----:B------:R-:W-:Y:S01]  /*4340*/  @P4 STG.E desc[UR36][R6.64+0xa0], R5 ;  /* 0x0000a00506004986 */ /* 0x000fe2000c101924 */
[----:B------:R-:W-:Y:S02]  /*4350*/  F2FP.TF32.F32.PACK_B R15, R15 ;  /* 0x0000000fff0f723e */ /* 0x000fe400024050ff */
[----:B------:R-:W-:Y:S01]  /*4360*/  F2FP.TF32.F32.PACK_B R13, R13 ;  /* 0x0000000dff0d723e */ /* 0x000fe200024050ff */
[----:B------:R-:W-:Y:S01]  /*4370*/  @P2 STG.E desc[UR36][R6.64+0xa4], R45 ;  /* 0x0000a42d06002986 */ /* 0x000fe2000c101924 */
[----:B------:R-:W-:-:S02]  /*4380*/  ISETP.GT.AND P2, PT, R4, 0x30, PT ;  /* 0x000000300400780c */ /* 0x000fc40003f44270 */
[----:B------:R-:W-:Y:S01]  /*4390*/  F2FP.TF32.F32.PACK_B R51, R51 ;  /* 0x00000033ff33723e */ /* 0x000fe200024050ff */
[----:B------:R0:W-:Y:S01]  /*43a0*/  @P1 STG.E desc[UR36][R8.64+0xa0], R11 ;  /* 0x0000a00b08001986 */ /* 0x0001e2000c101924 */
[C---:B------:R-:W-:Y:S02]  /*43b0*/  ISETP.GT.AND P4, PT, R3.reuse, RZ, P2 ;  /* 0x000000ff0300720c */ /* 0x040fe40001784270 */
[C---:B------:R-:W-:Y:S01]  /*43c0*/  ISETP.GT.AND P1, PT, R3.reuse, RZ, P3 ;  /* 0x000000ff0300720c */ /* 0x040fe20001f24270 */
[----:B------:R-:W-:Y:S01]  /*43d0*/  @P0 STG.E desc[UR36][R8.64+0xa4], R47 ;  /* 0x0000a42f08000986 */ /* 0x000fe2000c101924 */
[C---:B------:R-:W-:Y:S02]  /*43e0*/  ISETP.GT.AND P2, PT, R3.reuse, 0x8, P2 ;  /* 0x000000080300780c */ /* 0x040fe40001744270 */
[----:B------:R-:W-:Y:S02]  /*43f0*/  ISETP.GT.AND P0, PT, R4, 0x38, PT ;  /* 0x000000380400780c */ /* 0x000fe40003f04270 */
[----:B------:R-:W-:-:S02]  /*4400*/  ISETP.GT.AND P3, PT, R3, 0x8, P3 ;  /* 0x000000080300780c */ /* 0x000fc40001f64270 */
[----:B------:R-:W-:Y:S01]  /*4410*/  F2FP.TF32.F32.PACK_B R53, R53 ;  /* 0x00000035ff35723e */ /* 0x000fe200024050ff */
[----:B0-----:R-:W-:Y:S01]  /*4420*/  FMUL R11, R54, R56 ;  /* 0x00000038360b7220 */ /* 0x001fe20000400000 */
[----:B------:R-:W-:Y:S01]  /*4430*/  F2FP.TF32.F32.PACK_B R55, R55 ;  /* 0x00000037ff37723e */ /* 0x000fe200024050ff */
[----:B------:R-:W-:Y:S01]  /*4440*/  @P4 STG.E desc[UR36][R6.64+0xc0], R13 ;  /* 0x0000c00d06004986 */ /* 0x000fe2000c101924 */
[----:B------:R-:W-:Y:S01]  /*4450*/  ISETP.GT.AND P4, PT, R4, 0x39, PT ;  /* 0x000000390400780c */ /* 0x000fe20003f84270 */
[----:B------:R-:W-:Y:S01]  /*4460*/  @P1 IMAD.MOV.U32 R4, RZ, RZ, R6 ;  /* 0x000000ffff041224 */ /* 0x000fe200078e0006 */
[----:B------:R-:W-:Y:S01]  /*4470*/  F2FP.TF32.F32.PACK_B R11, R11 ;  /* 0x0000000bff0b723e */ /* 0x000fe200024050ff */
[----:B------:R-:W-:-:S05]  /*4480*/  @P1 IMAD.MOV.U32 R5, RZ, RZ, R7 ;  /* 0x000000ffff051224 */ /* 0x000fca00078e0007 */
[----:B------:R0:W-:Y:S01]  /*4490*/  @P1 STG.E desc[UR36][R4.64+0xc4], R49 ;  /* 0x0000c43104001986 */ /* 0x0001e2000c101924 */
[C---:B------:R-:W-:Y:S02]  /*44a0*/  ISETP.GT.AND P1, PT, R3.reuse, RZ, P0 ;  /* 0x000000ff0300720c */ /* 0x040fe40000724270 */
[----:B------:R-:W-:Y:S01]  /*44b0*/  ISETP.GT.AND P0, PT, R3, 0x8, P0 ;  /* 0x000000080300780c */ /* 0x000fe20000704270 */
[----:B0-----:R-:W-:Y:S02]  /*44c0*/  @P2 IMAD.MOV.U32 R4, RZ, RZ, R8 ;  /* 0x000000ffff042224 */ /* 0x001fe400078e0008 */
[----:B------:R-:W-:-:S05]  /*44d0*/  @P2 IMAD.MOV.U32 R5, RZ, RZ, R9 ;  /* 0x000000ffff052224 */ /* 0x000fca00078e0009 */
[----:B------:R0:W-:Y:S01]  /*44e0*/  @P2 STG.E desc[UR36][R4.64+0xc0], R15 ;  /* 0x0000c00f04002986 */ /* 0x0001e2000c101924 */
[C---:B------:R-:W-:Y:S02]  /*44f0*/  ISETP.GT.AND P2, PT, R3.reuse, RZ, P4 ;  /* 0x000000ff0300720c */ /* 0x040fe40002744270 */
[----:B------:R-:W-:Y:S01]  /*4500*/  ISETP.GT.AND P4, PT, R3, 0x8, P4 ;  /* 0x000000080300780c */ /* 0x000fe20002784270 */
[----:B------:R-:W-:-:S05]  /*4510*/  FMUL R3, R52, R56 ;  /* 0x0000003834037220 */ /* 0x000fca0000400000 */
[----:B------:R-:W-:Y:S01]  /*4520*/  F2FP.TF32.F32.PACK_B R3, R3 ;  /* 0x00000003ff03723e */ /* 0x000fe200024050ff */
[----:B0-----:R-:W-:Y:S02]  /*4530*/  @P3 IMAD.MOV.U32 R4, RZ, RZ, R8 ;  /* 0x000000ffff043224 */ /* 0x001fe400078e0008 */
[----:B------:R-:W-:-:S05]  /*4540*/  @P3 IMAD.MOV.U32 R5, RZ, RZ, R9 ;  /* 0x000000ffff053224 */ /* 0x000fca00078e0009 */
[----:B------:R0:W-:Y:S02]  /*4550*/  @P3 STG.E desc[UR36][R4.64+0xc4], R51 ;  /* 0x0000c43304003986 */ /* 0x0001e4000c101924 */
[----:B0-----:R-:W-:Y:S02]  /*4560*/  @P1 IMAD.MOV.U32 R4, RZ, RZ, R6 ;  /* 0x000000ffff041224 */ /* 0x001fe400078e0006 */
[----:B------:R-:W-:-:S05]  /*4570*/  @P1 IMAD.MOV.U32 R5, RZ, RZ, R7 ;  /* 0x000000ffff051224 */ /* 0x000fca00078e0007 */
[----:B------:R0:W-:Y:S04]  /*4580*/  @P1 STG.E desc[UR36][R4.64+0xe0], R3 ;  /* 0x0000e00304001986 */ /* 0x0001e8000c101924 */
[----:B------:R1:W-:Y:S01]  /*4590*/  @P2 STG.E desc[UR36][R6.64+0xe4], R53 ;  /* 0x0000e43506002986 */ /* 0x0003e2000c101924 */
[----:B0-----:R-:W-:Y:S02]  /*45a0*/  @P0 IMAD.MOV.U32 R4, RZ, RZ, R8 ;  /* 0x000000ffff040224 */ /* 0x001fe400078e0008 */
[----:B------:R-:W-:-:S05]  /*45b0*/  @P0 IMAD.MOV.U32 R5, RZ, RZ, R9 ;  /* 0x000000ffff050224 */ /* 0x000fca00078e0009 */
[----:B------:R1:W-:Y:S04]  /*45c0*/  @P0 STG.E desc[UR36][R4.64+0xe0], R11 ;  /* 0x0000e00b04000986 */ /* 0x0003e8000c101924 */
[----:B------:R1:W-:Y:S02]  /*45d0*/  @P4 STG.E desc[UR36][R8.64+0xe4], R55 ;  /* 0x0000e43708004986 */ /* 0x0003e4000c101924 */
.L_x_94:
[----:B------:R-:W-:Y:S05]  /*45e0*/  BSYNC B0 ;  /* 0x0000000000007941 */ /* 0x000fea0003800000 */
.L_x_32:
[----:B------:R-:W-:Y:S01]  /*45f0*/  IADD3 R16, P0, R16, UR38, RZ ;  /* 0x0000002610107c10 */ /* 0x000fe2000ff1e0ff */
[----:B------:R-:W-:Y:S01]  /*4600*/  ULDC.64 UR4, c[0x0][0x650] ;  /* 0x0001940000047ab9 */ /* 0x000fe20000000a00 */
[----:B------:R-:W-:Y:S01]  /*4610*/  PRMT R3, RZ, 0x7610, R3 ;  /* 0x00007610ff037816 */ /* 0x000fe20000000003 */
[----:B------:R-:W-:Y:S01]  /*4620*/  IMAD.MOV.U32 R70, RZ, RZ, -0x1 ;  /* 0xffffffffff467424 */ /* 0x000fe200078e00ff */
[----:B------:R-:W-:Y:S01]  /*4630*/  IADD3.X R17, R17, UR41, RZ, P0, !PT ;  /* 0x0000002911117c10 */ /* 0x000fe200087fe4ff */
[----:B--2---:R-:W-:Y:S01]  /*4640*/  IMAD.MOV.U32 R67, RZ, RZ, -0x1 ;  /* 0xffffffffff437424 */ /* 0x004fe200078e00ff */
[----:B------:R-:W-:-:S04]  /*4650*/  ISETP.GE.U32.AND P0, PT, R16, UR4, PT ;  /* 0x0000000410007c0c */ /* 0x000fc8000bf06070 */
[----:B------:R-:W-:-:S13]  /*4660*/  ISETP.GE.U32.AND.EX P0, PT, R17, UR5, PT, P0 ;  /* 0x0000000511007c0c */ /* 0x000fda000bf06100 */
[----:B------:R-:W-:Y:S05]  /*4670*/  @P0 BRA `(.L_x_95) ;  /* 0x00000004004c0947 */ /* 0x000fea0003800000 */
[----:B01-3--:R-:W0:Y:S01]  /*4680*/  LDC.64 R10, c[0x0][0x628] ;  /* 0x00018a00ff0a7b82 */ /* 0x00be220000000a00 */
[----:B----4-:R-:W1:Y:S01]  /*4690*/  S2R R12, SR_CTAID.X ;  /* 0x00000000000c7919 */ /* 0x010e620000002500 */
[----:B------:R-:W-:Y:S02]  /*46a0*/  IMAD.MOV.U32 R8, RZ, RZ, R16 ;  /* 0x000000ffff087224 */ /* 0x000fe400078e0010 */
[----:B------:R-:W-:Y:S01]  /*46b0*/  IMAD.MOV.U32 R9, RZ, RZ, R17 ;  /* 0x000000ffff097224 */ /* 0x000fe200078e0011 */
[----:B------:R-:W2:Y:S03]  /*46c0*/  S2R R20, SR_CTAID.Y ;  /* 0x0000000000147919 */ /* 0x000ea60000002600 */
[----:B------:R-:W3:Y:S08]  /*46d0*/  LDC R0, c[0x0][0x630] ;  /* 0x00018c00ff007b82 */ /* 0x000ef00000000800 */
[----:B------:R-:W4:Y:S01]  /*46e0*/  LDC.64 R14, c[0x0][0x620] ;  /* 0x00018800ff0e7b82 */ /* 0x000f220000000a00 */
[----:B0-----:R-:W-:-:S04]  /*46f0*/  ISETP.NE.U32.AND P0, PT, R10, RZ, PT ;  /* 0x000000ff0a00720c */ /* 0x001fc80003f05070 */
[----:B------:R-:W-:-:S13]  /*4700*/  ISETP.NE.AND.EX P0, PT, R11, RZ, PT, P0 ;  /* 0x000000ff0b00720c */ /* 0x000fda0003f05300 */
[----:B-1234-:R-:W-:Y:S05]  /*4710*/  @!P0 BRA `(.L_x_96) ;  /* 0x0000000000288947 */ /* 0x01efea0003800000 */
        /* <DEDUP_REMOVED lines=10> */
.L_x_96:
[-CC-:B------:R-:W-:Y:S01]  /*47c0*/  SHF.R.U64 R67, R8, R0.reuse, R9.reuse ;  /* 0x0000000008437219 */ /* 0x180fe20000001209 */
[----:B------:R-:W0:Y:S01]  /*47d0*/  LDC.64 R26, c[0x0][0x640] ;  /* 0x00019000ff1a7b82 */ /* 0x000e220000000a00 */
[----:B------:R-:W-:Y:S01]  /*47e0*/  SHF.R.U32.HI R0, RZ, R0, R9 ;  /* 0x00000000ff007219 */ /* 0x000fe20000011609 */
[----:B------:R-:W-:Y:S01]  /*47f0*/  ULDC UR4, c[0x0][0x150] ;  /* 0x0000540000047ab9 */ /* 0x000fe20000000800 */
[----:B------:R-:W-:Y:S02]  /*4800*/  IADD3 R3, P0, RZ, -R67, RZ ;  /* 0x80000043ff037210 */ /* 0x000fe40007f1e0ff */
[----:B------:R-:W-:-:S03]  /*4810*/  I2FP.F32.U32 R7, R12 ;  /* 0x0000000c00077245 */ /* 0x000fc60000201000 */
[----:B------:R-:W1:Y:S01]  /*4820*/  LDC R6, c[0x0][0x618] ;  /* 0x00018600ff067b82 */ /* 0x000e620000000800 */
[----:B------:R-:W-:Y:S02]  /*4830*/  IMAD.X R5, RZ, RZ, ~R0, P0 ;  /* 0x000000ffff057224 */ /* 0x000fe400000e0e00 */
[----:B------:R-:W-:Y:S01]  /*4840*/  FMUL R7, R7, UR4 ;  /* 0x0000000407077c20 */ /* 0x000fe20008400000 */
[----:B------:R-:W-:Y:S01]  /*4850*/  ULDC UR4, c[0x0][0x154] ;  /* 0x0000550000047ab9 */ /* 0x000fe20000000800 */
[-C--:B------:R-:W-:Y:S02]  /*4860*/  IMAD R0, R5, R14.reuse, RZ ;  /* 0x0000000e05007224 */ /* 0x080fe400078e02ff */
[C---:B------:R-:W-:Y:S01]  /*4870*/  IMAD.WIDE.U32 R4, R3.reuse, R14, R16 ;  /* 0x0000000e03047225 */ /* 0x040fe200078e0010 */
[----:B------:R-:W2:Y:S01]  /*4880*/  LDC R11, c[0x0][0x608] ;  /* 0x00018200ff0b7b82 */ /* 0x000ea20000000800 */
[----:B------:R-:W3:Y:S02]  /*4890*/  F2I.U32.TRUNC.NTZ R7, R7 ;  /* 0x0000000700077305 */ /* 0x000ee4000020f000 */
[----:B------:R-:W-:-:S04]  /*48a0*/  IMAD R3, R3, R15, R0 ;  /* 0x0000000f03037224 */ /* 0x000fc800078e0200 */
[----:B------:R-:W-:Y:S01]  /*48b0*/  IMAD.IADD R3, R5, 0x1, R3 ;  /* 0x0000000105037824 */ /* 0x000fe200078e0203 */
[----:B------:R-:W4:Y:S01]  /*48c0*/  LDC R8, c[0x0][0x658] ;  /* 0x00019600ff087b82 */ /* 0x000f220000000800 */
[----:B------:R-:W-:Y:S02]  /*48d0*/  I2FP.F32.U32 R5, R20 ;  /* 0x0000001400057245 */ /* 0x000fe40000201000 */
[----:B0-----:R-:W-:-:S04]  /*48e0*/  ISETP.NE.U32.AND P0, PT, R26, RZ, PT ;  /* 0x000000ff1a00720c */ /* 0x001fc80003f05070 */
[----:B------:R-:W-:Y:S01]  /*48f0*/  ISETP.NE.AND.EX P0, PT, R27, RZ, PT, P0 ;  /* 0x000000ff1b00720c */ /* 0x000fe20003f05300 */
[----:B------:R-:W0:Y:S01]  /*4900*/  LDC R9, c[0x0][0x144] ;  /* 0x00005100ff097b82 */ /* 0x000e220000000800 */
[-C--:B-1----:R-:W-:Y:S01]  /*4910*/  SHF.R.U64 R13, R4, R6.reuse, R3 ;  /* 0x00000006040d7219 */ /* 0x082fe20000001203 */
[----:B---3--:R-:W-:Y:S01]  /*4920*/  IMAD.MOV R7, RZ, RZ, -R7 ;  /* 0x000000ffff077224 */ /* 0x008fe200078e0a07 */
[----:B------:R-:W-:Y:S01]  /*4930*/  SHF.R.U32.HI R0, RZ, R6, R3 ;  /* 0x00000006ff007219 */ /* 0x000fe20000011603 */
[----:B------:R-:W-:-:S04]  /*4940*/  FMUL R6, R5, UR4 ;  /* 0x0000000405067c20 */ /* 0x000fc80008400000 */
[----:B------:R-:W1:Y:S01]  /*4950*/  LDC R21, c[0x0][0x148] ;  /* 0x00005200ff157b82 */ /* 0x000e620000000800 */
[----:B------:R3:W0:Y:S01]  /*4960*/  F2I.U32.TRUNC.NTZ R14, R6 ;  /* 0x00000006000e7305 */ /* 0x000622000020f000 */
[-CC-:B--2---:R-:W-:Y:S02]  /*4970*/  SHF.R.U64 R10, R13, R11.reuse, R0.reuse ;  /* 0x0000000b0d0a7219 */ /* 0x184fe40000001200 */
[----:B------:R-:W-:-:S04]  /*4980*/  SHF.R.U32.HI R3, RZ, R11, R0 ;  /* 0x0000000bff037219 */ /* 0x000fc80000011600 */
[----:B-----5:R-:W2:Y:S01]  /*4990*/  LDC R24, c[0x0][0x648] ;  /* 0x00019200ff187b82 */ /* 0x020ea20000000800 */
[-CC-:B----4-:R-:W-:Y:S02]  /*49a0*/  SHF.R.U64 R15, R10, R8.reuse, R3.reuse ;  /* 0x000000080a0f7219 */ /* 0x190fe40000001203 */
[----:B------:R-:W-:-:S03]  /*49b0*/  SHF.R.U32.HI R5, RZ, R8, R3 ;  /* 0x00000008ff057219 */ /* 0x000fc60000011603 */
[----:B------:R-:W-:Y:S02]  /*49c0*/  IMAD.MOV.U32 R4, RZ, RZ, R15 ;  /* 0x000000ffff047224 */ /* 0x000fe400078e000f */
[----:B------:R-:W4:Y:S01]  /*49d0*/  LDC R28, c[0x0][0x638] ;  /* 0x00018e00ff1c7b82 */ /* 0x000f220000000800 */
[----:B0-----:R-:W-:-:S07]  /*49e0*/  IMAD R25, R9, R7, R12 ;  /* 0x0000000709197224 */ /* 0x001fce00078e020c */
[----:B------:R-:W0:Y:S08]  /*49f0*/  LDC R29, c[0x0][0x610] ;  /* 0x00018400ff1d7b82 */ /* 0x000e300000000800 */
[----:B------:R-:W0:Y:S01]  /*4a00*/  LDC R30, c[0x0][0x600] ;  /* 0x00018000ff1e7b82 */ /* 0x000e220000000800 */
[----:B-1-3--:R-:W-:Y:S05]  /*4a10*/  @!P0 BRA `(.L_x_97) ;  /* 0x0000000000288947 */ /* 0x00afea0003800000 */
[----:B------:R-:W1:Y:S02]  /*4a20*/  LDC R0, c[0x0][0x64c] ;  /* 0x00019300ff007b82 */ /* 0x000e640000000800 */
[----:B-1----:R-:W-:-:S05]  /*4a30*/  IADD3 R3, P0, R15, R0, RZ ;  /* 0x000000000f037210 */ /* 0x002fca0007f1e0ff */
        /* <DEDUP_REMOVED lines=8> */
.L_x_97:
[----:B------:R-:W-:Y:S01]  /*4ac0*/  ISETP.NE.AND P0, PT, R2, 0x1, PT ;  /* 0x000000010200780c */ /* 0x000fe20003f05270 */
[----:B------:R-:W-:Y:S01]  /*4ad0*/  IMAD.MOV R14, RZ, RZ, -R14 ;  /* 0x000000ffff0e7224 */ /* 0x000fe200078e0a0e */
[----:B--2---:R-:W-:Y:S02]  /*4ae0*/  SHF.R.U64 R0, R4, R24, R5 ;  /* 0x0000001804007219 */ /* 0x004fe40000001205 */
[----:B------:R-:W-:Y:S02]  /*4af0*/  LOP3.LUT R3, R10, R65, RZ, 0xc0, !PT ;  /* 0x000000410a037212 */ /* 0x000fe400078ec0ff */
[----:B------:R-:W-:Y:S01]  /*4b00*/  LOP3.LUT R6, R13, R64, RZ, 0xc0, !PT ;  /* 0x000000400d067212 */ /* 0x000fe200078ec0ff */
[----:B------:R-:W-:Y:S02]  /*4b10*/  IMAD.MOV R4, RZ, RZ, -R0 ;  /* 0x000000ffff047224 */ /* 0x000fe400078e0a00 */
[----:B------:R-:W-:Y:S02]  /*4b20*/  IMAD R0, R60, R0, R3 ;  /* 0x000000003c007224 */ /* 0x000fe400078e0203 */
[----:B----4-:R-:W-:-:S02]  /*4b30*/  IMAD R3, R4, R28, R15 ;  /* 0x0000001c04037224 */ /* 0x010fc400078e020f */
[----:B------:R-:W-:Y:S02]  /*4b40*/  @P0 IMAD R25, R21, R14, R20 ;  /* 0x0000000e15190224 */ /* 0x000fe400078e0214 */
[----:B0-----:R-:W-:Y:S02]  /*4b50*/  IMAD R5, R3, R30, R6 ;  /* 0x0000001e03057224 */ /* 0x001fe400078e0206 */
[----:B------:R-:W-:Y:S02]  /*4b60*/  IMAD R0, R0, R29, R25 ;  /* 0x0000001d00007224 */ /* 0x000fe400078e0219 */
[----:B------:R-:W-:-:S03]  /*4b70*/  IMAD.MOV.U32 R4, RZ, RZ, 0x1 ;  /* 0x00000001ff047424 */ /* 0x000fc600078e00ff */
[----:B------:R-:W-:Y:S02]  /*4b80*/  SEL R70, R5, R0, !P0 ;  /* 0x0000000005467207 */ /* 0x000fe40004000000 */
[----:B------:R-:W-:Y:S02]  /*4b90*/  PRMT R3, R4, 0x7610, R3 ;  /* 0x0000761004037816 */ /* 0x000fe40000000003 */
[----:B------:R-:W-:-:S07]  /*4ba0*/  SEL R0, R0, R5, !P0 ;  /* 0x0000000500007207 */ /* 0x000fce0004000000 */
.L_x_95:
[----:B------:R-:W-:Y:S01]  /*4bb0*/  UIADD3 UR42, UR43, UR42, URZ ;  /* 0x0000002a2b2a7290 */ /* 0x000fe2000fffe03f */
[----:B------:R-:W-:Y:S01]  /*4bc0*/  LOP3.LUT P0, RZ, R3, 0xff, RZ, 0xc0, !PT ;  /* 0x000000ff03ff7812 */ /* 0x000fe2000780c0ff */
[----:B------:R-:W-:Y:S02]  /*4bd0*/  IMAD.MOV.U32 R71, RZ, RZ, R0 ;  /* 0x000000ffff477224 */ /* 0x000fe400078e0000 */
[----:B------:R-:W-:Y:S02]  /*4be0*/  USHF.R.U32.HI UR4, URZ, 0x2, UR42 ;  /* 0x000000023f047899 */ /* 0x000fe4000801162a */
[----:B------:R-:W-:Y:S02]  /*4bf0*/  UISETP.GT.U32.AND UP1, UPT, UR42, 0x3, UPT ;  /* 0x000000032a00788c */ /* 0x000fe4000bf24070 */
[----:B------:R-:W-:Y:S02]  /*4c00*/  ULOP3.LUT UR4, UR4, 0x1, URZ, 0xc0, !UPT ;  /* 0x0000000104047892 */ /* 0x000fe4000f8ec03f */
[----:B------:R-:W-:-:S02]  /*4c10*/  UISETP.LT.U32.AND UP1, UPT, UR43, 0x4, UP1 ;  /* 0x000000042b00788c */ /* 0x000fc40008f21070 */
[----:B------:R-:W-:Y:S02]  /*4c20*/  UISETP.NE.U32.AND UP0, UPT, UR4, 0x1, UPT ;  /* 0x000000010400788c */ /* 0x000fe4000bf05070 */
[----:B------:R-:W-:Y:S02]  /*4c30*/  USEL UR5, URZ, 0x1, !UP1 ;  /* 0x000000013f057887 */ /* 0x000fe4000c800000 */
[----:B------:R-:W-:Y:S02]  /*4c40*/  UISETP.GT.U32.AND UP0, UPT, UR43, 0x3, !UP0 ;  /* 0x000000032b00788c */ /* 0x000fe4000c704070 */
[----:B------:R-:W-:Y:S02]  /*4c50*/  ULOP3.LUT UR42, UR42, 0x3, URZ, 0xc0, !UPT ;  /* 0x000000032a2a7892 */ /* 0x000fe4000f8ec03f */
[----:B------:R-:W-:-:S04]  /*4c60*/  USEL UR4, URZ, 0x1, !UP0 ;  /* 0x000000013f047887 */ /* 0x000fc8000c000000 */
[----:B------:R-:W-:Y:S01]  /*4c70*/  ULOP3.LUT UR40, UR4, UR40, UR5, 0x96, !UPT ;  /* 0x0000002804287292 */ /* 0x000fe2000f8e9605 */
[----:B------:R-:W-:Y:S11]  /*4c80*/  @P0 BRA `(.L_x_98) ;  /* 0xffffffc400e00947 */ /* 0x000ff6000383ffff */
[----:B------:R-:W-:Y:S05]  /*4c90*/  EXIT ;  /* 0x000000000000794d */ /* 0x000fea0003800000 */
.L_x_7:
        /* <DEDUP_REMOVED lines=26> */
.L_x_100:
[----:B------:R-:W0:Y:S01]  /*4e40*/  LDC.64 R28, c[0x0][0x640] ;  /* 0x00019000ff1c7b82 */ /* 0x000e220000000a00 */
[-CC-:B------:R-:W-:Y:S01]  /*4e50*/  SHF.R.U64 R21, R14, R6.reuse, R15.reuse ;  /* 0x000000060e157219 */ /* 0x180fe2000000120f */
[----:B------:R-:W-:Y:S01]  /*4e60*/  IMAD.MOV.U32 R30, RZ, RZ, 0x1 ;  /* 0x00000001ff1e7424 */ /* 0x000fe200078e00ff */
[----:B------:R-:W-:Y:S02]  /*4e70*/  SHF.R.U32.HI R6, RZ, R6, R15 ;  /* 0x00000006ff067219 */ /* 0x000fe4000001160f */
[----:B------:R-:W-:-:S03]  /*4e80*/  IADD3 R13, P0, RZ, -R21, RZ ;  /* 0x80000015ff0d7210 */ /* 0x000fc60007f1e0ff */
[----:B------:R-:W1:Y:S02]  /*4e90*/  LDC R12, c[0x0][0x618] ;  /* 0x00018600ff0c7b82 */ /* 0x000e640000000800 */
[----:B------:R-:W-:-:S04]  /*4ea0*/  IMAD.X R11, RZ, RZ, ~R6, P0 ;  /* 0x000000ffff0b7224 */ /* 0x000fc800000e0e06 */
[-C--:B------:R-:W-:Y:S02]  /*4eb0*/  IMAD R6, R11, R24.reuse, RZ ;  /* 0x000000180b067224 */ /* 0x080fe400078e02ff */
[----:B------:R-:W2:Y:S01]  /*4ec0*/  LDC R14, c[0x0][0x608] ;  /* 0x00018200ff0e7b82 */ /* 0x000ea20000000800 */
[----:B------:R-:W-:-:S04]  /*4ed0*/  IMAD.WIDE.U32 R10, R13, R24, R16 ;  /* 0x000000180d0a7225 */ /* 0x000fc800078e0010 */
[----:B------:R-:W-:-:S03]  /*4ee0*/  IMAD R13, R13, R25, R6 ;  /* 0x000000190d0d7224 */ /* 0x000fc600078e0206 */
[----:B------:R-:W3:Y:S01]  /*4ef0*/  LDC R27, c[0x0][0x658] ;  /* 0x00019600ff1b7b82 */ /* 0x000ee20000000800 */
[----:B------:R-:W-:Y:S01]  /*4f00*/  IMAD.IADD R11, R11, 0x1, R13 ;  /* 0x000000010b0b7824 */ /* 0x000fe200078e020d */
[----:B0-----:R-:W-:-:S04]  /*4f10*/  ISETP.NE.U32.AND P0, PT, R28, RZ, PT ;  /* 0x000000ff1c00720c */ /* 0x001fc80003f05070 */
[----:B------:R-:W-:Y:S02]  /*4f20*/  ISETP.NE.AND.EX P0, PT, R29, RZ, PT, P0 ;  /* 0x000000ff1d00720c */ /* 0x000fe40003f05300 */
[----:B------:R-:W0:Y:S01]  /*4f30*/  LDC R20, c[0x0][0x600] ;  /* 0x00018000ff147b82 */ /* 0x000e220000000800 */
[-CC-:B-1----:R-:W-:Y:S01]  /*4f40*/  SHF.R.U64 R8, R10, R12.reuse, R11.reuse ;  /* 0x0000000c0a087219 */ /* 0x182fe2000000120b */
[----:B------:R-:W-:Y:S01]  /*4f50*/  IMAD.MOV.U32 R10, RZ, RZ, -0x1 ;  /* 0xffffffffff0a7424 */ /* 0x000fe200078e00ff */
[----:B------:R-:W-:-:S05]  /*4f60*/  SHF.R.U32.HI R11, RZ, R12, R11 ;  /* 0x0000000cff0b7219 */ /* 0x000fca000001160b */
[----:B------:R-:W1:Y:S01]  /*4f70*/  LDC R24, c[0x0][0x648] ;  /* 0x00019200ff187b82 */ /* 0x000e620000000800 */
[-CC-:B--2---:R-:W-:Y:S02]  /*4f80*/  SHF.R.U64 R23, R8, R14.reuse, R11.reuse ;  /* 0x0000000e08177219 */ /* 0x184fe4000000120b */
[----:B------:R-:W-:-:S05]  /*4f90*/  SHF.R.U32.HI R6, RZ, R14, R11 ;  /* 0x0000000eff067219 */ /* 0x000fca000001160b */
[----:B------:R-:W2:Y:S01]  /*4fa0*/  LDC R26, c[0x0][0x638] ;  /* 0x00018e00ff1a7b82 */ /* 0x000ea20000000800 */
[-C--:B---3--:R-:W-:Y:S02]  /*4fb0*/  SHF.L.U32 R10, R10, R27.reuse, RZ ;  /* 0x0000001b0a0a7219 */ /* 0x088fe400000006ff */
[-CC-:B------:R-:W-:Y:S02]  /*4fc0*/  SHF.R.U64 R25, R23, R27.reuse, R6.reuse ;  /* 0x0000001b17197219 */ /* 0x180fe40000001206 */
[----:B------:R-:W-:Y:S02]  /*4fd0*/  LOP3.LUT R32, RZ, R10, RZ, 0x33, !PT ;  /* 0x0000000aff207212 */ /* 0x000fe400078e33ff */
[----:B------:R-:W-:Y:S01]  /*4fe0*/  SHF.R.U32.HI R11, RZ, R27, R6 ;  /* 0x0000001bff0b7219 */ /* 0x000fe20000011606 */
[----:B------:R-:W3:Y:S01]  /*4ff0*/  LDC R31, c[0x0][0x610] ;  /* 0x00018400ff1f7b82 */ /* 0x000ee20000000800 */
[----:B------:R-:W-:Y:S01]  /*5000*/  IMAD.MOV.U32 R10, RZ, RZ, R25 ;  /* 0x000000ffff0a7224 */ /* 0x000fe200078e0019 */
[----:B------:R-:W-:Y:S06]  /*5010*/  @!P0 BRA `(.L_x_101) ;  /* 0x0000000000288947 */ /* 0x000fec0003800000 */
        /* <DEDUP_REMOVED lines=10> */
.L_x_101:
[----:B------:R-:W-:Y:S02]  /*50c0*/  ISETP.NE.AND P0, PT, R2, 0x1, PT ;  /* 0x000000010200780c */ /* 0x000fe40003f05270 */
[----:B-1----:R-:W-:Y:S01]  /*50d0*/  SHF.R.U64 R6, R10, R24, R11 ;  /* 0x000000180a067219 */ /* 0x002fe2000000120b */
[----:B0-----:R-:W-:Y:S01]  /*50e0*/  VIADD R11, R20, 0xffffffff ;  /* 0xffffffff140b7836 */ /* 0x001fe20000000000 */
[----:B------:R-:W-:Y:S02]  /*50f0*/  SHF.L.U32 R30, R30, R27, RZ ;  /* 0x0000001b1e1e7219 */ /* 0x000fe400000006ff */
[----:B------:R-:W-:Y:S01]  /*5100*/  LOP3.LUT R5, R23, R32, RZ, 0xc0, !PT ;  /* 0x0000002017057212 */ /* 0x000fe200078ec0ff */
[----:B------:R-:W-:-:S04]  /*5110*/  IMAD.MOV R10, RZ, RZ, -R6 ;  /* 0x000000ffff0a7224 */ /* 0x000fc800078e0a06 */
[----:B------:R-:W-:Y:S01]  /*5120*/  IMAD R6, R30, R6, R5 ;  /* 0x000000061e067224 */ /* 0x000fe200078e0205 */
[----:B------:R-:W-:Y:S01]  /*5130*/  LOP3.LUT R5, R8, R11, RZ, 0xc0, !PT ;  /* 0x0000000b08057212 */ /* 0x000fe200078ec0ff */
[----:B------:R-:W-:Y:S02]  /*5140*/  @P0 IMAD R7, R9, R22, R4 ;  /* 0x0000001609070224 */ /* 0x000fe400078e0204 */
[----:B--2---:R-:W-:Y:S02]  /*5150*/  IMAD R4, R10, R26, R25 ;  /* 0x0000001a0a047224 */ /* 0x004fe400078e0219 */
[----:B---3--:R-:W-:Y:S02]  /*5160*/  IMAD R7, R6, R31, R7 ;  /* 0x0000001f06077224 */ /* 0x008fe400078e0207 */
[----:B------:R-:W-:Y:S02]  /*5170*/  IMAD R4, R4, R20, R5 ;  /* 0x0000001404047224 */ /* 0x000fe400078e0205 */
[----:B------:R-:W-:-:S02]  /*5180*/  IMAD.MOV.U32 R8, RZ, RZ, 0x1 ;  /* 0x00000001ff087424 */ /* 0x000fc400078e00ff */
[----:B------:R-:W-:Y:S01]  /*5190*/  IMAD.MOV.U32 R6, RZ, RZ, R21 ;  /* 0x000000ffff067224 */ /* 0x000fe200078e0015 */
[----:B------:R-:W-:Y:S02]  /*51a0*/  SEL R19, R4, R7, !P0 ;  /* 0x0000000704137207 */ /* 0x000fe40004000000 */
[----:B------:R-:W-:-:S07]  /*51b0*/  SEL R20, R7, R4, !P0 ;  /* 0x0000000407147207 */ /* 0x000fce0004000000 */
.L_x_99:
[----:B------:R-:W-:-:S08]  /*51c0*/  NOP ;  /* 0x0000000000007918 */ /* 0x000fd00000000000 */
[----:B------:R-:W0:-:S00]  /*51d0*/  USETMAXREG.DEALLOC.CTAPOOL 0x28 ;  /* 0x00000028000079c8 */ /* 0x000e0000080e0500 */
[----:B0-----:R-:W-:-:S13]  /*51e0*/  ISETP.NE.AND P0, PT, R3, RZ, PT ;  /* 0x000000ff0300720c */ /* 0x001fda0003f05270 */
[----:B------:R-:W-:Y:S05]  /*51f0*/  @P0 EXIT ;  /* 0x000000000000094d */ /* 0x000fea0003800000 */
[----:B------:R-:W-:Y:S01]  /*5200*/  LOP3.LUT P0, RZ, R8, 0xff, RZ, 0xc0, !PT ;  /* 0x000000ff08ff7812 */ /* 0x000fe2000780c0ff */
[----:B------:R-:W-:Y:S02]  /*5210*/  IMAD.MOV.U32 R3, RZ, RZ, 0x1 ;  /* 0x00000001ff037424 */ /* 0x000fe400078e00ff */
[----:B------:R-:W-:-:S10]  /*5220*/  IMAD.MOV.U32 R8, RZ, RZ, RZ ;  /* 0x000000ffff087224 */ /* 0x000fd400078e00ff */
[----:B------:R-:W-:Y:S05]  /*5230*/  @!P0 BRA `(.L_x_102) ;  /* 0x0000000c00588947 */ /* 0x000fea0003800000 */
[----:B------:R-:W0:Y:S01]  /*5240*/  LDC R3, c[0x0][0x28c] ;  /* 0x0000a300ff037b82 */ /* 0x000e220000000800 */
[----:B------:R-:W-:Y:S01]  /*5250*/  ULDC UR5, c[0x0][0x658] ;  /* 0x0001960000057ab9 */ /* 0x000fe20000000800 */
[----:B------:R-:W-:Y:S01]  /*5260*/  UMOV UR6, 0xffffffff ;  /* 0xffffffff00067882 */ /* 0x000fe20000000000 */
[----:B------:R-:W-:Y:S01]  /*5270*/  BSSY B0, `(.L_x_102) ;  /* 0x00000d2000007945 */ /* 0x000fe20003800000 */
[----:B------:R-:W-:Y:S01]  /*5280*/  USHF.L.U32 UR6, UR6, UR5, URZ ;  /* 0x0000000506067299 */ /* 0x000fe2000800063f */
[----:B------:R-:W-:Y:S01]  /*5290*/  IMAD.MOV.U32 R10, RZ, RZ, 0x1 ;  /* 0x00000001ff0a7424 */ /* 0x000fe200078e00ff */
[----:B------:R-:W-:Y:S01]  /*52a0*/  LOP3.LUT R13, R18, 0x2, RZ, 0xfc, !PT ;  /* 0x00000002120d7812 */ /* 0x000fe200078efcff */
[----:B------:R-:W-:Y:S01]  /*52b0*/  IMAD.MOV.U32 R8, RZ, RZ, RZ ;  /* 0x000000ffff087224 */ /* 0x000fe200078e00ff */
[----:B------:R-:W1:Y:S01]  /*52c0*/  S2UR UR8, SR_CgaCtaId ;  /* 0x00000000000879c3 */ /* 0x000e620000008800 */
[----:B------:R-:W-:Y:S01]  /*52d0*/  ULDC UR4, c[0x0][0x600] ;  /* 0x0001800000047ab9 */ /* 0x000fe20000000800 */
[----:B------:R-:W-:Y:S01]  /*52e0*/  UMOV UR7, 0x1 ;  /* 0x0000000100077882 */ /* 0x000fe20000000000 */
[----:B------:R-:W-:-:S02]  /*52f0*/  UIADD3 UR4, UR4, -0x1, URZ ;  /* 0xffffffff04047890 */ /* 0x000fc4000fffe03f */
[----:B------:R-:W-:Y:S02]  /*5300*/  USHF.L.U32 UR5, UR7, UR5, URZ ;  /* 0x0000000507057299 */ /* 0x000fe4000800063f */
[----:B------:R-:W-:Y:S01]  /*5310*/  ULOP3.LUT UR6, URZ, UR6, URZ, 0x33, !UPT ;  /* 0x000000063f067292 */ /* 0x000fe2000f8e333f */
[----:B------:R-:W-:Y:S01]  /*5320*/  ULDC.64 UR30, c[0x0][0x198] ;  /* 0x00006600001e7ab9 */ /* 0x000fe20000000a00 */
[----:B0-----:R-:W-:-:S05]  /*5330*/  VIADD R3, R3, 0x3f ;  /* 0x0000003f03037836 */ /* 0x001fca0000000000 */
[----:B------:R-:W-:Y:S01]  /*5340*/  SHF.R.S32.HI R4, RZ, 0x1f, R3 ;  /* 0x0000001fff047819 */ /* 0x000fe20000011403 */
[----:B-1----:R-:W-:-:S03]  /*5350*/  IMAD.U32 R11, RZ, RZ, UR8 ;  /* 0x00000008ff0b7e24 */ /* 0x002fc6000f8e00ff */
[----:B------:R-:W-:Y:S01]  /*5360*/  LEA.HI R4, R4, R3, RZ, 0x6 ;  /* 0x0000000304047211 */ /* 0x000fe200078f30ff */
[----:B------:R-:W-:-:S03]  /*5370*/  IMAD.MOV.U32 R3, RZ, RZ, 0x1 ;  /* 0x00000001ff037424 */ /* 0x000fc600078e00ff */
[----:B------:R-:W-:-:S05]  /*5380*/  SHF.R.S32.HI R9, RZ, 0x6, R4 ;  /* 0x00000006ff097819 */ /* 0x000fca0000011404 */
[----:B------:R-:W-:-:S07]  /*5390*/  VIADD R12, R9, 0x1 ;  /* 0x00000001090c7836 */ /* 0x000fce0000000000 */
.L_x_113:
[----:B------:R-:W-:-:S03]  /*53a0*/  UMOV UR7, 0xffffffff ;  /* 0xffffffff00077882 */ /* 0x000fc60000000000 */
[----:B------:R-:W-:Y:S05]  /*53b0*/  BRA.DIV UR7, `(.L_x_103) ;  /* 0x0000000e07e07947 */ /* 0x000fea000b800000 */
[----:B------:R-:W-:-:S13]  /*53c0*/  ELECT P6, URZ, PT ;  /* 0x00000000003f782f */ /* 0x000fda00038c0000 */
.L_x_124:
[----:B------:R-:W0:Y:S01]  /*53d0*/  LDC R4, c[0x0][0x28c] ;  /* 0x0000a300ff047b82 */ /* 0x000e220000000800 */
[----:B------:R-:W-:Y:S01]  /*53e0*/  BSSY B1, `(.L_x_104) ;  /* 0x0000047000017945 */ /* 0x000fe20003800000 */
[----:B0-----:R-:W-:-:S13]  /*53f0*/  ISETP.LT.OR P6, PT, R4, 0x1, !P6 ;  /* 0x000000010400780c */ /* 0x001fda00077c1670 */
[----:B------:R-:W-:Y:S05]  /*5400*/  @P6 BRA `(.L_x_105) ;  /* 0x0000000400106947 */ /* 0x000fea0003800000 */
[----:B------:R-:W-:Y:S02]  /*5410*/  IMAD R20, R20, 0x2, R11 ;  /* 0x0000000214147824 */ /* 0x000fe400078e020b */
[----:B------:R-:W-:Y:S02]  /*5420*/  IMAD.SHL.U32 R19, R19, 0x40, RZ ;  /* 0x0000004013137824 */ /* 0x000fe400078e00ff */
[----:B------:R-:W-:Y:S02]  /*5430*/  IMAD.MOV.U32 R22, RZ, RZ, RZ ;  /* 0x000000ffff167224 */ /* 0x000fe400078e00ff */
[----:B------:R-:W-:Y:S02]  /*5440*/  IMAD.MOV.U32 R4, RZ, RZ, R12 ;  /* 0x000000ffff047224 */ /* 0x000fe400078e000c */
[----:B------:R-:W-:Y:S02]  /*5450*/  IMAD.MOV.U32 R5, RZ, RZ, R3 ;  /* 0x000000ffff057224 */ /* 0x000fe400078e0003 */
[----:B------:R-:W-:-:S02]  /*5460*/  IMAD.MOV.U32 R14, RZ, RZ, R8 ;  /* 0x000000ffff0e7224 */ /* 0x000fc400078e0008 */
[----:B------:R-:W-:-:S07]  /*5470*/  IMAD.SHL.U32 R21, R20, 0x40, RZ ;  /* 0x0000004014157824 */ /* 0x000fce00078e00ff */
.L_x_108:
[----:B------:R-:W0:Y:S01]  /*5480*/  S2UR UR7, SR_CgaCtaId ;  /* 0x00000000000779c3 */ /* 0x000e220000008800 */
[----:B------:R-:W-:Y:S02]  /*5490*/  MOV R20, 0x400 ;  /* 0x0000040000147802 */ /* 0x000fe40000000f00 */
[----:B------:R-:W-:Y:S02]  /*54a0*/  SHF.L.U32 R7, R5, 0x1f, RZ ;  /* 0x0000001f05077819 */ /* 0x000fe400000006ff */
[----:B------:R-:W-:-:S13]  /*54b0*/  ISETP.NE.AND P1, PT, R0, RZ, PT ;  /* 0x000000ff0000720c */ /* 0x000fda0003f25270 */
[----:B------:R-:W1:Y:S01]  /*54c0*/  @!P1 LDC R15, c[0x0][0x500] ;  /* 0x00014000ff0f9b82 */ /* 0x000e620000000800 */
[----:B0-----:R-:W-:-:S05]  /*54d0*/  IMAD.U32 R11, RZ, RZ, UR7 ;  /* 0x00000007ff0b7e24 */ /* 0x001fca000f8e00ff */
[----:B------:R-:W-:-:S05]  /*54e0*/  LEA R23, R11, R20, 0x18 ;  /* 0x000000140b177211 */ /* 0x000fca00078ec0ff */
[----:B------:R-:W-:-:S04]  /*54f0*/  IMAD R20, R14, 0x8, R23 ;  /* 0x000000080e147824 */ /* 0x000fc800078e0217 */
[----:B------:R-:W0:Y:S02]  /*5500*/  SYNCS.PHASECHK.TRANS64.TRYWAIT P0, [R20+URZ+0x20], R7 ;  /* 0x00002007140075a7 */ /* 0x000e24000800017f */
[----:B01----:R-:W-:Y:S05]  /*5510*/  @!P0 BRA `(.L_x_106) ;  /* 0x0000000c00a88947 */ /* 0x003fea0003800000 */
.L_x_125:
[----:B0-----:R-:W-:Y:S01]  /*5520*/  PRMT R7, R13, 0x9910, RZ ;  /* 0x000099100d077816 */ /* 0x001fe200000000ff */
[----:B------:R0:W-:Y:S03]  /*5530*/  @!P1 SYNCS.ARRIVE.TRANS64 RZ, [R20+URZ], R15 ;  /* 0x0000000f14ff99a7 */ /* 0x0001e6000800003f */
[----:B------:R-:W-:-:S13]  /*5540*/  ISETP.NE.AND P0, PT, R7, 0x2, PT ;  /* 0x000000020700780c */ /* 0x000fda0003f05270 */
[----:B0-----:R-:W-:Y:S05]  /*5550*/  @P0 BRA `(.L_x_107) ;  /* 0x0000000000040947 */ /* 0x001fea0003800000 */
[----:B------:R-:W-:Y:S01]  /*5560*/  BPT.TRAP 0x1 ;  /* 0x000000040000795c */ /* 0x000fe20000300000 */
.L_x_107:
[----:B------:R-:W-:Y:S01]  /*5570*/  IMAD R7, R14, 0x4, R11 ;  /* 0x000000040e077824 */ /* 0x000fe200078e020b */
[----:B------:R-:W-:Y:S01]  /*5580*/  R2UR UR34, R22 ;  /* 0x00000000162272ca */ /* 0x000fe200000e0000 */
[----:B------:R-:W-:Y:S01]  /*5590*/  VIADD R4, R4, 0xffffffff ;  /* 0xffffffff04047836 */ /* 0x000fe20000000000 */
[----:B------:R-:W-:Y:S01]  /*55a0*/  R2UR UR33, R20 ;  /* 0x00000000142172ca */ /* 0x000fe200000e0000 */
[----:B------:R-:W-:Y:S01]  /*55b0*/  IMAD.SHL.U32 R7, R7, 0x800, RZ ;  /* 0x0000080007077824 */ /* 0x000fe200078e00ff */
[----:B------:R-:W-:Y:S01]  /*55c0*/  R2UR UR36, R6 ;  /* 0x00000000062472ca */ /* 0x000fe200000e0000 */
[----:B------:R-:W-:Y:S01]  /*55d0*/  UIADD3 UR14, UP0, UR30, 0xf0, URZ ;  /* 0x000000f01e0e7890 */ /* 0x000fe2000ff1e03f */
[----:B------:R-:W-:Y:S01]  /*55e0*/  R2UR UR35, R21 ;  /* 0x00000000152372ca */ /* 0x000fe200000e0000 */
[--C-:B------:R-:W-:Y:S01]  /*55f0*/  IMAD R7, R7, 0x4, R23.reuse ;  /* 0x0000000407077824 */ /* 0x100fe200078e0217 */
[----:B------:R-:W-:Y:S01]  /*5600*/  R2UR UR19, R19 ;  /* 0x00000000131372ca */ /* 0x000fe200000e0000 */
[----:B------:R-:W-:Y:S01]  /*5610*/  IMAD R23, R14, 0x4000, R23 ;  /* 0x000040000e177824 */ /* 0x000fe200078e0217 */
[----:B------:R-:W-:Y:S01]  /*5620*/  UIADD3 UR42, UP1, UR30, 0x1f0, URZ ;  /* 0x000001f01e2a7890 */ /* 0x000fe2000ff3e03f */
[----:B------:R-:W-:Y:S01]  /*5630*/  ISETP.GT.AND P1, PT, R4, 0x1, PT ;  /* 0x000000010400780c */ /* 0x000fe20003f24270 */
[----:B------:R-:W-:Y:S01]  /*5640*/  UIADD3.X UR15, URZ, UR31, URZ, UP0, !UPT ;  /* 0x0000001f3f0f7290 */ /* 0x000fe200087fe43f */
[----:B------:R-:W-:Y:S01]  /*5650*/  R2UR UR24, R7 ;  /* 0x00000000071872ca */ /* 0x000fe200000e0000 */
[----:B------:R-:W-:Y:S01]  /*5660*/  UIADD3 UR26, UR34, 0x20, URZ ;  /* 0x00000020221a7890 */ /* 0x000fe2000fffe03f */
[----:B------:R-:W-:Y:S01]  /*5670*/  R2UR UR8, R23 ;  /* 0x00000000170872ca */ /* 0x000fe200000e0000 */
[----:B------:R-:W-:Y:S01]  /*5680*/  UIADD3.X UR43, URZ, UR31, URZ, UP1, !UPT ;  /* 0x0000001f3f2b7290 */ /* 0x000fe20008ffe43f */
[----:B------:R-:W-:Y:S01]  /*5690*/  VIADD R14, R14, 0x1 ;  /* 0x000000010e0e7836 */ /* 0x000fe20000000000 */
[----:B------:R-:W-:Y:S01]  /*56a0*/  UMOV UR7, 0x30000 ;  /* 0x0003000000077882 */ /* 0x000fe20000000000 */
[----:B------:R-:W-:Y:S01]  /*56b0*/  UMOV UR22, 0x0 ;  /* 0x0000000000167882 */ /* 0x000fe20000000000 */
[----:B------:R-:W-:Y:S01]  /*56c0*/  UMOV UR23, 0x10000000 ;  /* 0x1000000000177882 */ /* 0x000fe20000000000 */
[----:B------:R-:W-:Y:S01]  /*56d0*/  UMOV UR25, UR33 ;  /* 0x0000002100197c82 */ /* 0x000fe20008000000 */
[----:B------:R-:W-:Y:S01]  /*56e0*/  ISETP.NE.AND P0, PT, R14, 0x4, PT ;  /* 0x000000040e00780c */ /* 0x000fe20003f05270 */
[----:B------:R-:W-:Y:S01]  /*56f0*/  UMOV UR28, UR36 ;  /* 0x00000024001c7c82 */ /* 0x000fe20008000000 */
[----:B------:R-:W-:Y:S01]  /*5700*/  UMOV UR27, UR35 ;  /* 0x00000023001b7c82 */ /* 0x000fe20008000000 */
[----:B------:R-:W-:Y:S01]  /*5710*/  UMOV UR17, UR33 ;  /* 0x0000002100117c82 */ /* 0x000fe20008000000 */
[----:B------:R-:W-:Y:S01]  /*5720*/  UIADD3 UR32, UR24, 0x100, URZ ;  /* 0x0000010018207890 */ /* 0x000fe2000fffe03f */
[----:B------:R-:W-:Y:S01]  /*5730*/  SEL R20, RZ, 0x1, P0 ;  /* 0x00000001ff147807 */ /* 0x000fe20000000000 */
[----:B------:R-:W-:Y:S01]  /*5740*/  UIADD3 UR24, UR24, 0x4100, URZ ;  /* 0x0000410018187890 */ /* 0x000fe2000fffe03f */
[----:B------:R-:W-:Y:S01]  /*5750*/  VIADD R22, R22, 0x40 ;  /* 0x0000004016167836 */ /* 0x000fe20000000000 */
[----:B------:R-:W-:Y:S01]  /*5760*/  UIADD3 UR16, UR8, 0x20100, URZ ;  /* 0x0002010008107890 */ /* 0x000fe2000fffe03f */
[----:B------:R-:W-:Y:S01]  /*5770*/  LOP3.LUT R5, R5, R20, RZ, 0x3c, !PT ;  /* 0x0000001405057212 */ /* 0x000fe200078e3cff */
[----:B------:R-:W-:Y:S01]  /*5780*/  UIADD3 UR8, UR8, 0x22100, URZ ;  /* 0x0002210008087890 */ /* 0x000fe2000fffe03f */
[----:B------:R-:W-:Y:S01]  /*5790*/  SEL R14, R14, RZ, P0 ;  /* 0x000000ff0e0e7207 */ /* 0x000fe20000000000 */
[----:B------:R-:W-:Y:S01]  /*57a0*/  UMOV UR18, UR34 ;  /* 0x0000002200127c82 */ /* 0x000fe20008000000 */
[----:B------:R-:W-:Y:S01]  /*57b0*/  UMOV UR20, UR36 ;  /* 0x0000002400147c82 */ /* 0x000fe20008000000 */
[----:B------:R0:W-:Y:S01]  /*57c0*/  UTMALDG.3D.MULTICAST [UR32], [UR14], UR7, desc[UR22] ;  /* 0x000016200e0073b4 */ /* 0x0001e20008011807 */
[----:B------:R-:W-:Y:S01]  /*57d0*/  UMOV UR9, UR33 ;  /* 0x0000002100097c82 */ /* 0x000fe20008000000 */
[----:B------:R-:W-:Y:S01]  /*57e0*/  UMOV UR11, UR19 ;  /* 0x00000013000b7c82 */ /* 0x000fe20008000000 */
[----:B------:R-:W-:Y:S01]  /*57f0*/  UMOV UR12, UR36 ;  /* 0x00000024000c7c82 */ /* 0x000fe20008000000 */
[----:B------:R-:W-:Y:S01]  /*5800*/  UMOV UR10, UR26 ;  /* 0x0000001a000a7c82 */ /* 0x000fe20008000000 */
[----:B------:R0:W-:Y:S01]  /*5810*/  UTMALDG.3D.MULTICAST [UR24], [UR14], UR7, desc[UR22] ;  /* 0x000016180e0073b4 */ /* 0x0001e20008011807 */
[----:B------:R0:W-:Y:S01]  /*5820*/  UTMALDG.3D [UR16], [UR42], desc[UR22] ;  /* 0x000016102a0075b4 */ /* 0x0001e20008011000 */
[----:B------:R0:W-:Y:S02]  /*5830*/  UTMALDG.3D [UR8], [UR42], desc[UR22] ;  /* 0x000016082a0075b4 */ /* 0x0001e40008011000 */
[----:B0-----:R-:W-:Y:S05]  /*5840*/  @P1 BRA `(.L_x_108) ;  /* 0xfffffffc000c1947 */ /* 0x001fea000383ffff */
.L_x_105:
[----:B------:R-:W-:Y:S05]  /*5850*/  BSYNC B1 ;  /* 0x0000000000017941 */ /* 0x000fea0003800000 */
.L_x_104:
[----:B------:R-:W-:Y:S01]  /*5860*/  LOP3.LUT P1, RZ, R10, 0xff, RZ, 0xc0, !PT ;  /* 0x000000ff0aff7812 */ /* 0x000fe2000782c0ff */
[----:B------:R-:W-:Y:S01]  /*5870*/  IMAD.IADD R8, R9, 0x1, R8 ;  /* 0x0000000109087824 */ /* 0x000fe200078e0208 */
[----:B------:R-:W-:Y:S01]  /*5880*/  IADD3 R16, P2, R16, UR38, RZ ;  /* 0x0000002610107c10 */ /* 0x000fe2000ff5e0ff */
[----:B------:R-:W-:Y:S01]  /*5890*/  ULDC.64 UR8, c[0x0][0x650] ;  /* 0x0001940000087ab9 */ /* 0x000fe20000000a00 */
[----:B------:R-:W-:Y:S01]  /*58a0*/  BSSY B1, `(.L_x_109) ;  /* 0x000006c000017945 */ /* 0x000fe20003800000 */
[----:B------:R-:W-:Y:S01]  /*58b0*/  IMAD.MOV.U32 R20, RZ, RZ, -0x1 ;  /* 0xffffffffff147424 */ /* 0x000fe200078e00ff */
[----:B------:R-:W-:Y:S01]  /*58c0*/  SHF.R.U32.HI R4, RZ, 0x2, R8 ;  /* 0x00000002ff047819 */ /* 0x000fe20000011608 */
[----:B------:R-:W-:Y:S01]  /*58d0*/  IMAD.MOV.U32 R19, RZ, RZ, -0x1 ;  /* 0xffffffffff137424 */ /* 0x000fe200078e00ff */
[----:B------:R-:W-:Y:S02]  /*58e0*/  ISETP.GT.U32.AND P0, PT, R8, 0x3, PT ;  /* 0x000000030800780c */ /* 0x000fe40003f04070 */
[----:B------:R-:W-:-:S02]  /*58f0*/  LOP3.LUT R4, R4, 0x1, RZ, 0xc0, !PT ;  /* 0x0000000104047812 */ /* 0x000fc400078ec0ff */
[----:B------:R-:W-:Y:S01]  /*5900*/  ISETP.LT.U32.AND P0, PT, R9, 0x4, P0 ;  /* 0x000000040900780c */ /* 0x000fe20000701070 */
[----:B------:R-:W0:Y:S01]  /*5910*/  @P1 S2R R11, SR_CgaCtaId ;  /* 0x00000000000b1919 */ /* 0x000e220000008800 */
[----:B------:R-:W-:Y:S02]  /*5920*/  @P1 MOV R6, 0x400 ;  /* 0x0000040000061802 */ /* 0x000fe40000000f00 */
[----:B------:R-:W-:Y:S02]  /*5930*/  IADD3.X R17, R17, UR41, RZ, P2, !PT ;  /* 0x0000002911117c10 */ /* 0x000fe400097fe4ff */
[----:B------:R-:W-:Y:S02]  /*5940*/  ISETP.GE.U32.AND P2, PT, R16, UR8, PT ;  /* 0x0000000810007c0c */ /* 0x000fe4000bf46070 */
[----:B------:R-:W-:Y:S02]  /*5950*/  LOP3.LUT R8, R8, 0x3, RZ, 0xc0, !PT ;  /* 0x0000000308087812 */ /* 0x000fe400078ec0ff */
[----:B------:R-:W-:-:S02]  /*5960*/  PRMT R10, RZ, 0x7610, R10 ;  /* 0x00007610ff0a7816 */ /* 0x000fc4000000000a */
[----:B0-----:R-:W-:-:S04]  /*5970*/  @P1 LEA R6, R11, R6, 0x18 ;  /* 0x000000060b061211 */ /* 0x001fc800078ec0ff */
[----:B------:R0:W-:Y:S01]  /*5980*/  @P1 SYNCS.ARRIVE.TRANS64.A1T0 RZ, [R6+URZ+0x58], RZ ;  /* 0x000058ff06ff19a7 */ /* 0x0001e2000810003f */
[----:B------:R-:W-:Y:S02]  /*5990*/  ISETP.NE.U32.AND P1, PT, R4, 0x1, PT ;  /* 0x000000010400780c */ /* 0x000fe40003f25070 */
[----:B------:R-:W-:Y:S02]  /*59a0*/  SEL R4, RZ, 0x1, !P0 ;  /* 0x00000001ff047807 */ /* 0x000fe40004000000 */
[----:B------:R-:W-:Y:S02]  /*59b0*/  ISETP.GE.U32.AND.EX P0, PT, R17, UR9, PT, P2 ;  /* 0x0000000911007c0c */ /* 0x000fe4000bf06120 */
[----:B------:R-:W-:Y:S01]  /*59c0*/  ISETP.GT.U32.AND P1, PT, R9, 0x3, !P1 ;  /* 0x000000030900780c */ /* 0x000fe20004f24070 */
[----:B0-----:R-:W-:-:S03]  /*59d0*/  IMAD.MOV.U32 R6, RZ, RZ, -0x1 ;  /* 0xffffffffff067424 */ /* 0x001fc600078e00ff */
[----:B------:R-:W-:-:S04]  /*59e0*/  SEL R5, RZ, 0x1, !P1 ;  /* 0x00000001ff057807 */ /* 0x000fc80004800000 */
[--C-:B------:R-:W-:Y:S02]  /*59f0*/  LOP3.LUT R3, R5, R3, R4.reuse, 0x96, !PT ;  /* 0x0000000305037212 */ /* 0x100fe400078e9604 */
[----:B------:R-:W-:Y:S01]  /*5a00*/  PRMT R4, RZ, 0x7610, R4 ;  /* 0x00007610ff047816 */ /* 0x000fe20000000004 */
[----:B------:R-:W-:Y:S06]  /*5a10*/  @P0 BRA `(.L_x_110) ;  /* 0x0000000400500947 */ /* 0x000fec0003800000 */
[----:B------:R-:W0:Y:S01]  /*5a20*/  S2R R19, SR_CTAID.X ;  /* 0x0000000000137919 */ /* 0x000e220000002500 */
[----:B------:R-:W-:Y:S01]  /*5a30*/  ULDC.64 UR8, c[0x0][0x628] ;  /* 0x00018a0000087ab9 */ /* 0x000fe20000000a00 */
[----:B------:R-:W1:Y:S01]  /*5a40*/  LDC R20, c[0x0][0x144] ;  /* 0x00005100ff147b82 */ /* 0x000e620000000800 */
[----:B------:R-:W-:Y:S01]  /*5a50*/  ISETP.NE.U32.AND P0, PT, RZ, UR8, PT ;  /* 0x00000008ff007c0c */ /* 0x000fe2000bf05070 */
[----:B------:R-:W2:Y:S01]  /*5a60*/  S2R R14, SR_CTAID.Y ;  /* 0x00000000000e7919 */ /* 0x000ea20000002600 */
[----:B------:R-:W-:Y:S01]  /*5a70*/  ULDC UR10, c[0x0][0x630] ;  /* 0x00018c00000a7ab9 */ /* 0x000fe20000000800 */
[----:B------:R-:W-:Y:S01]  /*5a80*/  ULDC UR11, c[0x0][0x150] ;  /* 0x00005400000b7ab9 */ /* 0x000fe20000000800 */
[----:B------:R-:W-:Y:S01]  /*5a90*/  ISETP.NE.AND.EX P0, PT, RZ, UR9, PT, P0 ;  /* 0x00000009ff007c0c */ /* 0x000fe2000bf05300 */
[----:B------:R-:W-:Y:S02]  /*5aa0*/  IMAD.MOV.U32 R4, RZ, RZ, R16 ;  /* 0x000000ffff047224 */ /* 0x000fe400078e0010 */
[----:B------:R-:W-:Y:S01]  /*5ab0*/  IMAD.MOV.U32 R5, RZ, RZ, R17 ;  /* 0x000000ffff057224 */ /* 0x000fe200078e0011 */
[----:B0-----:R-:W-:-:S09]  /*5ac0*/  I2FP.F32.U32 R21, R19 ;  /* 0x0000001300157245 */ /* 0x001fd20000201000 */
[----:B------:R-:W-:Y:S05]  /*5ad0*/  @!P0 BRA `(.L_x_111) ;  /* 0x0000000000288947 */ /* 0x000fea0003800000 */
[----:B------:R-:W-:Y:S02]  /*5ae0*/  ULDC UR7, c[0x0][0x634] ;  /* 0x00018d0000077ab9 */ /* 0x000fe40000000800 */
[----:B------:R-:W-:-:S05]  /*5af0*/  IADD3 R5, P0, R16, UR7, RZ ;  /* 0x0000000710057c10 */ /* 0x000fca000ff1e0ff */
[----:B------:R-:W-:-:S04]  /*5b00*/  IMAD.X R15, RZ, RZ, R17, P0 ;  /* 0x000000ffff0f7224 */ /* 0x000fc800000e0611 */
[----:B------:R-:W-:-:S04]  /*5b10*/  IMAD.WIDE.U32 R6, R15, UR8, RZ ;  /* 0x000000080f067c25 */ /* 0x000fc8000f8e00ff */
[----:B------:R-:W-:-:S04]  /*5b20*/  IMAD.WIDE.U32 R6, P0, R5, UR9, R6 ;  /* 0x0000000905067c25 */ /* 0x000fc8000f800006 */
[----:B------:R-:W-:-:S04]  /*5b30*/  IMAD.WIDE.U32 R4, R5, UR8, RZ ;  /* 0x0000000805047c25 */ /* 0x000fc8000f8e00ff */
[----:B------:R-:W-:Y:S01]  /*5b40*/  IMAD.MOV.U32 R4, RZ, RZ, R7 ;  /* 0x000000ffff047224 */ /* 0x000fe200078e0007 */
[----:B------:R-:W-:Y:S01]  /*5b50*/  IADD3 RZ, P1, R5, R6, RZ ;  /* 0x0000000605ff7210 */ /* 0x000fe20007f3e0ff */
[----:B------:R-:W-:-:S04]  /*5b60*/  IMAD.X R5, RZ, RZ, RZ, P0 ;  /* 0x000000ffff057224 */ /* 0x000fc800000e06ff */
[----:B------:R-:W-:-:S08]  /*5b70*/  IMAD.WIDE.U32.X R4, R15, UR9, R4, P1 ;  /* 0x000000090f047c25 */ /* 0x000fd000088e0404 */
.L_x_111:
[----:B------:R-:W-:Y:S01]  /*5b80*/  FMUL R21, R21, UR11 ;  /* 0x0000000b15157c20 */ /* 0x000fe20008400000 */
[--C-:B------:R-:W-:Y:S01]  /*5b90*/  SHF.R.U64 R15, R4, UR10, R5.reuse ;  /* 0x0000000a040f7c19 */ /* 0x100fe20008001205 */
[----:B------:R-:W-:Y:S01]  /*5ba0*/  ULDC.64 UR8, c[0x0][0x620] ;  /* 0x0001880000087ab9 */ /* 0x000fe20000000a00 */
[----:B------:R-:W-:Y:S01]  /*5bb0*/  SHF.R.U32.HI R4, RZ, UR10, R5 ;  /* 0x0000000aff047c19 */ /* 0x000fe20008011605 */
[----:B------:R-:W-:Y:S01]  /*5bc0*/  ULDC.64 UR10, c[0x0][0x640] ;  /* 0x00019000000a7ab9 */ /* 0x000fe20000000a00 */
[----:B------:R-:W-:Y:S01]  /*5bd0*/  IADD3 R5, P0, RZ, -R15, RZ ;  /* 0x8000000fff057210 */ /* 0x000fe20007f1e0ff */
[----:B------:R-:W0:Y:S01]  /*5be0*/  F2I.U32.TRUNC.NTZ R21, R21 ;  /* 0x0000001500157305 */ /* 0x000e22000020f000 */
[----:B------:R-:W-:-:S03]  /*5bf0*/  ULDC UR7, c[0x0][0x618] ;  /* 0x0001860000077ab9 */ /* 0x000fc60000000800 */
[----:B------:R-:W-:Y:S01]  /*5c00*/  IMAD.X R4, RZ, RZ, ~R4, P0 ;  /* 0x000000ffff047224 */ /* 0x000fe200000e0e04 */
[----:B------:R-:W-:-:S03]  /*5c10*/  ISETP.NE.U32.AND P0, PT, RZ, UR10, PT ;  /* 0x0000000aff007c0c */ /* 0x000fc6000bf05070 */
[----:B------:R-:W-:Y:S01]  /*5c20*/  IMAD R4, R4, UR8, RZ ;  /* 0x0000000804047c24 */ /* 0x000fe2000f8e02ff */
[----:B------:R-:W-:-:S03]  /*5c30*/  ISETP.NE.AND.EX P0, PT, RZ, UR11, PT, P0 ;  /* 0x0000000bff007c0c */ /* 0x000fc6000bf05300 */
[C---:B------:R-:W-:Y:S02]  /*5c40*/  IMAD R7, R5.reuse, UR9, R4 ;  /* 0x0000000905077c24 */ /* 0x040fe4000f8e0204 */
[----:B------:R-:W-:Y:S01]  /*5c50*/  IMAD.WIDE.U32 R4, R5, UR8, R16 ;  /* 0x0000000805047c25 */ /* 0x000fe2000f8e0010 */
[----:B------:R-:W-:-:S03]  /*5c60*/  ULDC UR8, c[0x0][0x154] ;  /* 0x0000550000087ab9 */ /* 0x000fc60000000800 */
[----:B0-----:R-:W-:Y:S02]  /*5c70*/  IMAD.MOV R6, RZ, RZ, -R21 ;  /* 0x000000ffff067224 */ /* 0x001fe400078e0a15 */
[----:B------:R-:W0:Y:S01]  /*5c80*/  LDC R21, c[0x0][0x148] ;  /* 0x00005200ff157b82 */ /* 0x000e220000000800 */
[----:B------:R-:W-:Y:S02]  /*5c90*/  IMAD.IADD R5, R5, 0x1, R7 ;  /* 0x0000000105057824 */ /* 0x000fe400078e0207 */
[----:B-1----:R-:W-:Y:S01]  /*5ca0*/  IMAD R19, R20, R6, R19 ;  /* 0x0000000614137224 */ /* 0x002fe200078e0213 */
[----:B--2---:R-:W-:Y:S02]  /*5cb0*/  I2FP.F32.U32 R6, R14 ;  /* 0x0000000e00067245 */ /* 0x004fe40000201000 */
[--C-:B------:R-:W-:Y:S02]  /*5cc0*/  SHF.R.U64 R20, R4, UR7, R5.reuse ;  /* 0x0000000704147c19 */ /* 0x100fe40008001205 */
[----:B------:R-:W-:Y:S01]  /*5cd0*/  SHF.R.U32.HI R5, RZ, UR7, R5 ;  /* 0x00000007ff057c19 */ /* 0x000fe20008011605 */
[----:B------:R-:W-:Y:S01]  /*5ce0*/  FMUL R6, R6, UR8 ;  /* 0x0000000806067c20 */ /* 0x000fe20008400000 */
[----:B------:R-:W-:-:S02]  /*5cf0*/  ULDC UR7, c[0x0][0x608] ;  /* 0x0001820000077ab9 */ /* 0x000fc40000000800 */
[--C-:B------:R-:W-:Y:S01]  /*5d00*/  SHF.R.U64 R23, R20, UR7, R5.reuse ;  /* 0x0000000714177c19 */ /* 0x100fe20008001205 */
[----:B------:R1:W2:Y:S01]  /*5d10*/  F2I.U32.TRUNC.NTZ R24, R6 ;  /* 0x0000000600187305 */ /* 0x0002a2000020f000 */
[----:B------:R-:W-:Y:S01]  /*5d20*/  SHF.R.U32.HI R4, RZ, UR7, R5 ;  /* 0x00000007ff047c19 */ /* 0x000fe20008011605 */
[----:B------:R-:W-:-:S03]  /*5d30*/  ULDC UR7, c[0x0][0x658] ;  /* 0x0001960000077ab9 */ /* 0x000fc60000000800 */
[--C-:B------:R-:W-:Y:S02]  /*5d40*/  SHF.R.U64 R22, R23, UR7, R4.reuse ;  /* 0x0000000717167c19 */ /* 0x100fe40008001204 */
[----:B------:R-:W-:-:S03]  /*5d50*/  SHF.R.U32.HI R25, RZ, UR7, R4 ;  /* 0x00000007ff197c19 */ /* 0x000fc60008011604 */
[----:B------:R-:W-:Y:S02]  /*5d60*/  IMAD.MOV.U32 R4, RZ, RZ, R22 ;  /* 0x000000ffff047224 */ /* 0x000fe400078e0016 */
[----:B------:R-:W-:Y:S01]  /*5d70*/  IMAD.MOV.U32 R5, RZ, RZ, R25 ;  /* 0x000000ffff057224 */ /* 0x000fe200078e0019 */
[----:B-1----:R-:W-:Y:S06]  /*5d80*/  @!P0 BRA `(.L_x_112) ;  /* 0x0000000000288947 */ /* 0x002fec0003800000 */
        /* <DEDUP_REMOVED lines=10> */
.L_x_112:
[----:B------:R-:W-:Y:S01]  /*5e30*/  ISETP.NE.AND P0, PT, R2, 0x1, PT ;  /* 0x000000010200780c */ /* 0x000fe20003f05270 */
[----:B------:R-:W-:Y:S01]  /*5e40*/  ULDC UR7, c[0x0][0x648] ;  /* 0x0001920000077ab9 */ /* 0x000fe20000000800 */
[----:B------:R-:W-:Y:S01]  /*5e50*/  LOP3.LUT R23, R23, UR6, RZ, 0xc0, !PT ;  /* 0x0000000617177c12 */ /* 0x000fe2000f8ec0ff */
[----:B--2---:R-:W-:Y:S01]  /*5e60*/  IMAD.MOV R24, RZ, RZ, -R24 ;  /* 0x000000ffff187224 */ /* 0x004fe200078e0a18 */
[----:B------:R-:W-:Y:S01]  /*5e70*/  SHF.R.U64 R4, R4, UR7, R5 ;  /* 0x0000000704047c19 */ /* 0x000fe20008001205 */
[----:B------:R-:W-:Y:S01]  /*5e80*/  ULDC UR7, c[0x0][0x638] ;  /* 0x00018e0000077ab9 */ /* 0x000fe20000000800 */
[----:B------:R-:W-:Y:S01]  /*5e90*/  LOP3.LUT R7, R20, UR4, RZ, 0xc0, !PT ;  /* 0x0000000414077c12 */ /* 0x000fe2000f8ec0ff */
[----:B------:R-:W-:Y:S01]  /*5ea0*/  ULDC UR8, c[0x0][0x610] ;  /* 0x0001840000087ab9 */ /* 0x000fe20000000800 */
[----:B------:R-:W-:Y:S02]  /*5eb0*/  IMAD.MOV.U32 R6, RZ, RZ, R15 ;  /* 0x000000ffff067224 */ /* 0x000fe400078e000f */
[----:B------:R-:W-:-:S02]  /*5ec0*/  IMAD.MOV R5, RZ, RZ, -R4 ;  /* 0x000000ffff057224 */ /* 0x000fc400078e0a04 */
[----:B------:R-:W-:Y:S02]  /*5ed0*/  IMAD R4, R4, UR5, R23 ;  /* 0x0000000504047c24 */ /* 0x000fe4000f8e0217 */
[----:B0-----:R-:W-:Y:S02]  /*5ee0*/  @P0 IMAD R19, R21, R24, R14 ;  /* 0x0000001815130224 */ /* 0x001fe400078e020e */
[----:B------:R-:W-:Y:S01]  /*5ef0*/  IMAD R22, R5, UR7, R22 ;  /* 0x0000000705167c24 */ /* 0x000fe2000f8e0216 */
[----:B------:R-:W-:Y:S01]  /*5f00*/  ULDC UR7, c[0x0][0x600] ;  /* 0x0001800000077ab9 */ /* 0x000fe20000000800 */
[----:B------:R-:W-:Y:S02]  /*5f10*/  IMAD R20, R4, UR8, R19 ;  /* 0x0000000804147c24 */ /* 0x000fe4000f8e0213 */
[----:B------:R-:W-:Y:S02]  /*5f20*/  IMAD R5, R22, UR7, R7 ;  /* 0x0000000716057c24 */ /* 0x000fe4000f8e0207 */
[----:B------:R-:W-:-:S03]  /*5f30*/  IMAD.MOV.U32 R4, RZ, RZ, 0x1 ;  /* 0x00000001ff047424 */ /* 0x000fc600078e00ff */
[----:B------:R-:W-:Y:S02]  /*5f40*/  SEL R19, R5, R20, !P0 ;  /* 0x0000001405137207 */ /* 0x000fe40004000000 */
[----:B------:R-:W-:-:S07]  /*5f50*/  SEL R20, R20, R5, !P0 ;  /* 0x0000000514147207 */ /* 0x000fce0004000000 */
.L_x_110:
[----:B------:R-:W-:Y:S05]  /*5f60*/  BSYNC B1 ;  /* 0x0000000000017941 */ /* 0x000fea0003800000 */
.L_x_109:
[----:B------:R-:W-:-:S13]  /*5f70*/  LOP3.LUT P0, RZ, R4, 0xff, RZ, 0xc0, !PT ;  /* 0x000000ff04ff7812 */ /* 0x000fda000780c0ff */
[----:B------:R-:W-:Y:S05]  /*5f80*/  @P0 BRA `(.L_x_113) ;  /* 0xfffffff400040947 */ /* 0x000fea000383ffff */
[----:B------:R-:W-:Y:S05]  /*5f90*/  BSYNC B0 ;  /* 0x0000000000007941 */ /* 0x000fea0003800000 */
.L_x_102:
[----:B------:R-:W-:-:S03]  /*5fa0*/  UMOV UR7, 0xffffffff ;  /* 0xffffffff00077882 */ /* 0x000fc60000000000 */
[----:B------:R-:W-:Y:S05]  /*5fb0*/  BRA.DIV UR7, `(.L_x_114) ;  /* 0x0000000607147947 */ /* 0x000fea000b800000 */
[----:B------:R-:W-:-:S13]  /*5fc0*/  ELECT P6, URZ, PT ;  /* 0x00000000003f782f */ /* 0x000fda00038c0000 */
.L_x_128:
[----:B------:R-:W-:Y:S04]  /*5fd0*/  BSSY B0, `(.L_x_115) ;  /* 0x000002b000007945 */ /* 0x000fe80003800000 */
[----:B------:R-:W-:Y:S05]  /*5fe0*/  @!P6 BRA `(.L_x_116) ;  /* 0x0000000000a4e947 */ /* 0x000fea0003800000 */
[----:B------:R-:W-:-:S04]  /*5ff0*/  LOP3.LUT R18, R18, 0x2, RZ, 0xfc, !PT ;  /* 0x0000000212127812 */ /* 0x000fc800078efcff */
[----:B------:R-:W-:-:S13]  /*6000*/  ISETP.NE.AND P0, PT, R18, 0x3, PT ;  /* 0x000000031200780c */ /* 0x000fda0003f05270 */
[----:B------:R-:W-:Y:S05]  /*6010*/  @!P0 BRA `(.L_x_117) ;  /* 0x0000000000048947 */ /* 0x000fea0003800000 */
[----:B------:R-:W-:Y:S01]  /*6020*/  BPT.TRAP 0x1 ;  /* 0x000000040000795c */ /* 0x000fe20000300000 */
.L_x_117:
[----:B------:R-:W0:Y:S01]  /*6030*/  S2R R5, SR_CgaCtaId ;  /* 0x0000000000057919 */ /* 0x000e220000008800 */
[----:B------:R-:W-:Y:S02]  /*6040*/  MOV R0, 0x400 ;  /* 0x0000040000007802 */ /* 0x000fe40000000f00 */
[----:B------:R-:W-:Y:S02]  /*6050*/  SHF.L.U32 R2, R3, 0x1f, RZ ;  /* 0x0000001f03027819 */ /* 0x000fe400000006ff */
[----:B0-----:R-:W-:-:S05]  /*6060*/  LEA R5, R5, R0, 0x18 ;  /* 0x0000000005057211 */ /* 0x001fca00078ec0ff */
[----:B------:R-:W-:-:S04]  /*6070*/  VIADD R5, R5, 0x20 ;  /* 0x0000002005057836 */ /* 0x000fc80000000000 */
[C---:B------:R-:W-:Y:S02]  /*6080*/  IMAD R7, R8.reuse, 0x8, R5 ;  /* 0x0000000808077824 */ /* 0x040fe400078e0205 */
[----:B------:R-:W-:Y:S02]  /*6090*/  VIADD R8, R8, 0x1 ;  /* 0x0000000108087836 */ /* 0x000fe40000000000 */
[----:B------:R-:W0:Y:S03]  /*60a0*/  SYNCS.PHASECHK.TRANS64.TRYWAIT P0, [R7+URZ], R2 ;  /* 0x00000002070075a7 */ /* 0x000e26000800017f */
[----:B------:R-:W-:-:S04]  /*60b0*/  ISETP.NE.AND P1, PT, R8, 0x4, PT ;  /* 0x000000040800780c */ /* 0x000fc80003f25270 */
[----:B------:R-:W-:Y:S02]  /*60c0*/  SEL R0, RZ, 0x1, P1 ;  /* 0x00000001ff007807 */ /* 0x000fe40000800000 */
[----:B------:R-:W-:Y:S02]  /*60d0*/  SEL R8, R8, RZ, P1 ;  /* 0x000000ff08087207 */ /* 0x000fe40000800000 */
[----:B------:R-:W-:-:S03]  /*60e0*/  LOP3.LUT R9, R3, R0, RZ, 0x3c, !PT ;  /* 0x0000000003097212 */ /* 0x000fc600078e3cff */
[----:B------:R-:W-:Y:S01]  /*60f0*/  IMAD R6, R8, 0x8, R5 ;  /* 0x0000000808067824 */ /* 0x000fe200078e0205 */
[----:B------:R-:W-:Y:S01]  /*6100*/  SHF.L.U32 R3, R9, 0x1f, RZ ;  /* 0x0000001f09037819 */ /* 0x000fe200000006ff */
[----:B0-----:R-:W-:Y:S06]  /*6110*/  @!P0 BRA `(.L_x_118) ;  /* 0x0000000000dc8947 */ /* 0x001fec0003800000 */
.L_x_129:
[----:B------:R-:W1:Y:S01]  /*6120*/  SYNCS.PHASECHK.TRANS64.TRYWAIT P0, [R6+URZ], R3 ;  /* 0x00000003060075a7 */ /* 0x000e62000800017f */
[----:B------:R-:W-:-:S05]  /*6130*/  VIADD R0, R8, 0x1 ;  /* 0x0000000108007836 */ /* 0x000fca0000000000 */
[----:B------:R-:W-:-:S04]  /*6140*/  ISETP.NE.AND P1, PT, R0, 0x4, PT ;  /* 0x000000040000780c */ /* 0x000fc80003f25270 */
[----:B0-----:R-:W-:Y:S02]  /*6150*/  SEL R2, RZ, 0x1, P1 ;  /* 0x00000001ff027807 */ /* 0x001fe40000800000 */
[----:B------:R-:W-:Y:S02]  /*6160*/  SEL R0, R0, RZ, P1 ;  /* 0x000000ff00007207 */ /* 0x000fe40000800000 */
[----:B------:R-:W-:-:S03]  /*6170*/  LOP3.LUT R9, R9, R2, RZ, 0x3c, !PT ;  /* 0x0000000209097212 */ /* 0x000fc600078e3cff */
[----:B------:R-:W-:Y:S01]  /*6180*/  IMAD R7, R0, 0x8, R5 ;  /* 0x0000000800077824 */ /* 0x000fe200078e0205 */
[----:B------:R-:W-:Y:S01]  /*6190*/  SHF.L.U32 R4, R9, 0x1f, RZ ;  /* 0x0000001f09047819 */ /* 0x000fe200000006ff */
[----:B-1----:R-:W-:Y:S06]  /*61a0*/  @!P0 BRA `(.L_x_119) ;  /* 0x0000000000cc8947 */ /* 0x002fec0003800000 */
.L_x_130:
[----:B------:R-:W1:Y:S01]  /*61b0*/  SYNCS.PHASECHK.TRANS64.TRYWAIT P0, [R7+URZ], R4 ;  /* 0x00000004070075a7 */ /* 0x000e62000800017f */
[----:B------:R-:W-:-:S05]  /*61c0*/  VIADD R0, R0, 0x1 ;  /* 0x0000000100007836 */ /* 0x000fca0000000000 */
[----:B------:R-:W-:-:S04]  /*61d0*/  ISETP.NE.AND P1, PT, R0, 0x4, PT ;  /* 0x000000040000780c */ /* 0x000fc80003f25270 */
[----:B------:R-:W-:Y:S02]  /*61e0*/  SEL R2, RZ, 0x1, P1 ;  /* 0x00000001ff027807 */ /* 0x000fe40000800000 */
[----:B------:R-:W-:Y:S02]  /*61f0*/  SEL R0, R0, RZ, P1 ;  /* 0x000000ff00007207 */ /* 0x000fe40000800000 */
[----:B------:R-:W-:Y:S01]  /*6200*/  LOP3.LUT R2, R9, R2, RZ, 0x3c, !PT ;  /* 0x0000000209027212 */ /* 0x000fe200078e3cff */
[----:B-1----:R-:W-:Y:S06]  /*6210*/  @!P0 BRA `(.L_x_120) ;  /* 0x0000000000c48947 */ /* 0x002fec0003800000 */
.L_x_131:
[----:B------:R-:W-:Y:S01]  /*6220*/  IMAD R5, R0, 0x8, R5 ;  /* 0x0000000800057824 */ /* 0x000fe200078e0205 */
[----:B------:R-:W-:-:S07]  /*6230*/  SHF.L.U32 R0, R2, 0x1f, RZ ;  /* 0x0000001f02007819 */ /* 0x000fce00000006ff */
.L_x_121:
[----:B--2---:R2:W3:Y:S02]  /*6240*/  SYNCS.PHASECHK.TRANS64.TRYWAIT P0, [R5+URZ], R0 ;  /* 0x00000000050075a7 */ /* 0x0044e4000800017f */
[----:B---3--:R-:W-:Y:S05]  /*6250*/  @!P0 NANOSLEEP.SYNCS 0x989680 ;  /* 0x009896800000895d */ /* 0x008fea0003900000 */
[----:B------:R-:W3:Y:S02]  /*6260*/  @!P0 SYNCS.PHASECHK.TRANS64 P0, [R5+URZ], R0 ;  /* 0x00000000050085a7 */ /* 0x000ee4000800007f */
[----:B---3--:R-:W-:Y:S05]  /*6270*/  @!P0 BRA `(.L_x_121) ;  /* 0xfffffffc00f08947 */ /* 0x008fea000383ffff */
.L_x_116:
[----:B------:R-:W-:Y:S05]  /*6280*/  BSYNC B0 ;  /* 0x0000000000007941 */ /* 0x000fea0003800000 */
.L_x_115:
[----:B------:R-:W-:Y:S05]  /*6290*/  EXIT ;  /* 0x000000000000794d */ /* 0x000fea0003800000 */
.L_x_21:
[----:B-1----:R1:W2:Y:S02]  /*62a0*/  SYNCS.PHASECHK.TRANS64.TRYWAIT P1, [R3+URZ], R0 ;  /* 0x00000000030075a7 */ /* 0x0022a4000802017f */
[----:B--2---:R-:W-:Y:S05]  /*62b0*/  @!P1 NANOSLEEP.SYNCS 0x989680 ;  /* 0x009896800000995d */ /* 0x004fea0003900000 */
[----:B------:R-:W2:Y:S02]  /*62c0*/  @!P1 SYNCS.PHASECHK.TRANS64 P1, [R3+URZ], R0 ;  /* 0x00000000030095a7 */ /* 0x000ea4000802007f */
[----:B--2---:R-:W-:Y:S05]  /*62d0*/  @!P1 BRA `(.L_x_21) ;  /* 0xfffffffc00f09947 */ /* 0x004fea000383ffff */
[----:B------:R-:W-:Y:S05]  /*62e0*/  BRA `(.L_x_20) ;  /* 0xffffffb400147947 */ /* 0x000fea000383ffff */
.L_x_26:
[----:B-1----:R1:W2:Y:S02]  /*62f0*/  SYNCS.PHASECHK.TRANS64.TRYWAIT P1, [R5+URZ], R4 ;  /* 0x00000004050075a7 */ /* 0x0022a4000802017f */
[----:B--2---:R-:W-:Y:S05]  /*6300*/  @!P1 NANOSLEEP.SYNCS 0x989680 ;  /* 0x009896800000995d */ /* 0x004fea0003900000 */
[----:B------:R-:W2:Y:S02]  /*6310*/  @!P1 SYNCS.PHASECHK.TRANS64 P1, [R5+URZ], R4 ;  /* 0x00000004050095a7 */ /* 0x000ea4000802007f */
[----:B--2---:R-:W-:Y:S05]  /*6320*/  @!P1 BRA `(.L_x_26) ;  /* 0xfffffffc00f09947 */ /* 0x004fea000383ffff */
[----:B------:R-:W-:Y:S05]  /*6330*/  BRA `(.L_x_25) ;  /* 0xffffffb800607947 */ /* 0x000fea000383ffff */
.L_x_103:
[----:B------:R-:W-:Y:S01]  /*6340*/  BSSY B1, `(.L_x_122) ;  /* 0x0000006000017945 */ /* 0x000fe20003800000 */
[----:B------:R-:W-:-:S07]  /*6350*/  IMAD.MOV.U32 R15, RZ, RZ, -0x1 ;  /* 0xffffffffff0f7424 */ /* 0x000fce00078e00ff */
[----:B------:R-:W-:Y:S05]  /*6360*/  WARPSYNC.COLLECTIVE R15, `(.L_x_123) ;  /* 0x000000000f0c7348 */ /* 0x000fea0003c00000 */
[----:B------:R-:W-:Y:S02]  /*6370*/  ELECT P6, UR62, PT ;  /* 0x00000000003e782f */ /* 0x000fe400038c0000 */
[----:B------:R-:W-:Y:S01]  /*6380*/  MOV R14, UR62 ;  /* 0x0000003e000e7c02 */ /* 0x000fe20008000f00 */
[----:B------:R-:W-:Y:S10]  /*6390*/  ENDCOLLECTIVE ;  /* 0x000000000000791b */ /* 0x000ff40003800000 */
.L_x_123:
[----:B------:R-:W-:Y:S05]  /*63a0*/  BSYNC B1 ;  /* 0x0000000000017941 */ /* 0x000fea0003800000 */
.L_x_122:
[----:B------:R-:W-:Y:S05]  /*63b0*/  BRA `(.L_x_124) ;  /* 0xfffffff000047947 */ /* 0x000fea000383ffff */
.L_x_106:
[----:B0-----:R0:W1:Y:S02]  /*63c0*/  SYNCS.PHASECHK.TRANS64.TRYWAIT P0, [R20+URZ+0x20], R7 ;  /* 0x00002007140075a7 */ /* 0x001064000800017f */
[----:B-1----:R-:W-:Y:S05]  /*63d0*/  @!P0 NANOSLEEP.SYNCS 0x989680 ;  /* 0x009896800000895d */ /* 0x002fea0003900000 */
[----:B------:R-:W1:Y:S02]  /*63e0*/  @!P0 SYNCS.PHASECHK.TRANS64 P0, [R20+URZ+0x20], R7 ;  /* 0x00002007140085a7 */ /* 0x000e64000800007f */
[----:B-1----:R-:W-:Y:S05]  /*63f0*/  @!P0 BRA `(.L_x_106) ;  /* 0xfffffffc00f08947 */ /* 0x002fea000383ffff */
[----:B------:R-:W-:Y:S05]  /*6400*/  BRA `(.L_x_125) ;  /* 0xfffffff000447947 */ /* 0x000fea000383ffff */
.L_x_114:
[----:B------:R-:W-:Y:S01]  /*6410*/  BSSY B0, `(.L_x_126) ;  /* 0x0000006000007945 */ /* 0x000fe20003800000 */
[----:B------:R-:W-:-:S07]  /*6420*/  IMAD.MOV.U32 R15, RZ, RZ, -0x1 ;  /* 0xffffffffff0f7424 */ /* 0x000fce00078e00ff */
[----:B------:R-:W-:Y:S05]  /*6430*/  WARPSYNC.COLLECTIVE R15, `(.L_x_127) ;  /* 0x000000000f0c7348 */ /* 0x000fea0003c00000 */
[----:B------:R-:W-:Y:S02]  /*6440*/  ELECT P6, UR62, PT ;  /* 0x00000000003e782f */ /* 0x000fe400038c0000 */
[----:B------:R-:W-:Y:S01]  /*6450*/  MOV R14, UR62 ;  /* 0x0000003e000e7c02 */ /* 0x000fe20008000f00 */
[----:B------:R-:W-:Y:S10]  /*6460*/  ENDCOLLECTIVE ;  /* 0x000000000000791b */ /* 0x000ff40003800000 */
.L_x_127:
[----:B------:R-:W-:Y:S05]  /*6470*/  BSYNC B0 ;  /* 0x0000000000007941 */ /* 0x000fea0003800000 */
.L_x_126:
[----:B------:R-:W-:Y:S05]  /*6480*/  BRA `(.L_x_128) ;  /* 0xfffffff800d07947 */ /* 0x000fea000383ffff */
.L_x_118:
[----:B0-----:R0:W1:Y:S02]  /*6490*/  SYNCS.PHASECHK.TRANS64.TRYWAIT P0, [R7+URZ], R2 ;  /* 0x00000002070075a7 */ /* 0x001064000800017f */
[----:B-1----:R-:W-:Y:S05]  /*64a0*/  @!P0 NANOSLEEP.SYNCS 0x989680 ;  /* 0x009896800000895d */ /* 0x002fea0003900000 */
[----:B------:R-:W1:Y:S02]  /*64b0*/  @!P0 SYNCS.PHASECHK.TRANS64 P0, [R7+URZ], R2 ;  /* 0x00000002070085a7 */ /* 0x000e64000800007f */
[----:B-1----:R-:W-:Y:S05]  /*64c0*/  @!P0 BRA `(.L_x_118) ;  /* 0xfffffffc00f08947 */ /* 0x002fea000383ffff */
[----:B------:R-:W-:Y:S05]  /*64d0*/  BRA `(.L_x_129) ;  /* 0xfffffffc00107947 */ /* 0x000fea000383ffff */
.L_x_119:
[----:B0-----:R0:W1:Y:S02]  /*64e0*/  SYNCS.PHASECHK.TRANS64.TRYWAIT P0, [R6+URZ], R3 ;  /* 0x00000003060075a7 */ /* 0x001064000800017f */
[----:B-1----:R-:W-:Y:S05]  /*64f0*/  @!P0 NANOSLEEP.SYNCS 0x989680 ;  /* 0x009896800000895d */ /* 0x002fea0003900000 */
[----:B------:R-:W1:Y:S02]  /*6500*/  @!P0 SYNCS.PHASECHK.TRANS64 P0, [R6+URZ], R3 ;  /* 0x00000003060085a7 */ /* 0x000e64000800007f */
[----:B-1----:R-:W-:Y:S05]  /*6510*/  @!P0 BRA `(.L_x_119) ;  /* 0xfffffffc00f08947 */ /* 0x002fea000383ffff */
[----:B------:R-:W-:Y:S05]  /*6520*/  BRA `(.L_x_130) ;  /* 0xfffffffc00207947 */ /* 0x000fea000383ffff */
.L_x_120:
[----:B-1----:R1:W2:Y:S02]  /*6530*/  SYNCS.PHASECHK.TRANS64.TRYWAIT P0, [R7+URZ], R4 ;  /* 0x00000004070075a7 */ /* 0x0022a4000800017f */
[----:B--2---:R-:W-:Y:S05]  /*6540*/  @!P0 NANOSLEEP.SYNCS 0x989680 ;  /* 0x009896800000895d */ /* 0x004fea0003900000 */
[----:B------:R-:W2:Y:S02]  /*6550*/  @!P0 SYNCS.PHASECHK.TRANS64 P0, [R7+URZ], R4 ;  /* 0x00000004070085a7 */ /* 0x000ea4000800007f */
[----:B--2---:R-:W-:Y:S05]  /*6560*/  @!P0 BRA `(.L_x_120) ;  /* 0xfffffffc00f08947 */ /* 0x004fea000383ffff */
[----:B------:R-:W-:Y:S05]  /*6570*/  BRA `(.L_x_131) ;  /* 0xfffffffc00287947 */ /* 0x000fea000383ffff */
.L_x_132:
[----:B------:R-:W-:-:S00]  /*6580*/  BRA `(.L_x_132) ;  /* 0xfffffffc00fc7947 */ /* 0x000fc0000383ffff */
[----:B------:R-:W-:-:S00]  /*6590*/  NOP ;  /* 0x0000000000007918 */ /* 0x000fc00000000000 */
        /* <DEDUP_REMOVED lines=14> */
.L_x_133:


//--------------------- .nv.global.init           --------------------------
	.section	.nv.global.init,"aw",@progbits
.nv.global.init:
	.type		$str$22,@object
	.size		$str$22,($str$23 - $str$22)
$str$22:
        /*0000*/ 	.byte	0x6b, 0x5f, 0x74, 0x69, 0x6c, 0x65, 0x5f, 0x63, 0x6f, 0x75, 0x6e, 0x74, 0x20, 0x3e, 0x3d, 0x20
        /*0010*/ 	.byte	0x31, 0x00
	.type		$str$23,@object
	.size		$str$23,(__unnamed_1 - $str$23)
$str$23:
        /*0012*/ 	.byte	0x2f, 0x74, 0x6d, 0x70, 0x2f, 0x63, 0x75, 0x74, 0x6c, 0x61, 0x73, 0x73, 0x5f, 0x73, 0x77, 0x65
        /*0022*/ 	.byte	0x65, 0x70, 0x5f, 0x73, 0x72, 0x63, 0x2f, 0x69, 0x6e, 0x63, 0x6c, 0x75, 0x64, 0x65, 0x2f, 0x63
        /*0032*/ 	.byte	0x75, 0x74, 0x6c, 0x61, 0x73, 0x73, 0x2f, 0x67, 0x65, 0x6d, 0x6d, 0x2f, 0x63, 0x6f, 0x6c, 0x6c
        /*0042*/ 	.byte	0x65, 0x63, 0x74, 0x69, 0x76, 0x65, 0x2f, 0x73, 0x6d, 0x39, 0x30, 0x5f, 0x6d, 0x6d, 0x61, 0x5f
        /*0052*/ 	.byte	0x74, 0x6d, 0x61, 0x5f, 0x67, 0x6d, 0x6d, 0x61, 0x5f, 0x73, 0x73, 0x5f, 0x77, 0x61, 0x72, 0x70
        /*0062*/ 	.byte	0x73, 0x70, 0x65, 0x63, 0x69, 0x61, 0x6c, 0x69, 0x7a, 0x65, 0x64, 0x2e, 0x68, 0x70, 0x70, 0x00
	.type		__unnamed_1,@object
	.size		__unnamed_1,(.L_0 - __unnamed_1)
__unnamed_1:
        /*0072*/ 	.byte	0x76, 0x6f, 0x69, 0x64, 0x20, 0x63, 0x75, 0x74, 0x6c, 0x61, 0x73, 0x73, 0x3a, 0x3a, 0x67, 0x65
        /* <DEDUP_REMOVED lines=177> */
        /*0b92*/ 	.byte	0x74, 0x69, 0x74, 0x79, 0x5d, 0x00
.L_0:


//--------------------- .nv.shared._ZN7cutlass13device_kernelINS_4gemm6kernel13GemmUniversalIN4cute5tupleIJiiiiEEENS1_10collective13CollectiveMmaINS1_34MainloopSm90TmaGmmaWarpSpecializedILi4ENS5_IJNS4_1CILi1EEENSA_ILi2EEESB_EEENS1_35KernelTmaWarpSpecializedCooperativeEEENS5_IJNSA_ILi128EEENSA_ILi64EEESH_EEENS_10tfloat32_tENS5_IJlSB_lEEESJ_SK_NS4_8TiledMMAINS4_8MMA_AtomIJNS4_4SM904GMMA29MMA_64x64x8_F32TF32TF32_SS_TNILNSO_7ScaleInE1ELSQ_1EEEEEENS4_6LayoutINS5_IJSC_SB_SB_EEENS5_IJSB_NSA_ILi0EEESV_EEEEENS5_IJNS4_10UnderscoreESY_SY_EEEEENS4_23SM90_TMA_LOAD_MULTICASTENS4_14ComposedLayoutINS4_7SwizzleILi3ELi4ELi3EEENS4_18smem_ptr_flag_bitsILi32EEENST_INS5_IJNSA_ILi8EEENSA_ILi32EEEEEENS5_IJS18_SB_EEEEEEEvNS4_8identityENS4_13SM90_TMA_LOADES1C_vS1D_EENS_8epilogue10collective6detail29Sm90TmaWarpSpecializedAdapterINS1H_15DefaultEpilogueISJ_SK_SK_NS1G_6thread17LinearCombinationISJ_Li1EffLNS1L_9ScaleType4KindE0ELNS_15FloatRoundStyleE2ESJ_EENS1_15EpilogueDefaultEEEEEvvEEEEvNT_6ParamsE --------------------------
	.section	.nv.shared._ZN7cutlass13device_kernelINS_4gemm6kernel13GemmUniversalIN4cute5tupleIJiiiiEEENS1_10collective13CollectiveMmaINS1_34MainloopSm90TmaGmmaWarpSpecializedILi4ENS5_IJNS4_1CILi1EEENSA_ILi2EEESB_EEENS1_35KernelTmaWarpSpecializedCooperativeEEENS5_IJNSA_ILi128EEENSA_ILi64EEESH_EEENS_10tfloat32_tENS5_IJlSB_lEEESJ_SK_NS4_8TiledMMAINS4_8MMA_AtomIJNS4_4SM904GMMA29MMA_64x64x8_F32TF32TF32_SS_TNILNSO_7ScaleInE1ELSQ_1EEEEEENS4_6LayoutINS5_IJSC_SB_SB_EEENS5_IJSB_NSA_ILi0EEESV_EEEEENS5_IJNS4_10UnderscoreESY_SY_EEEEENS4_23SM90_TMA_LOAD_MULTICASTENS4_14ComposedLayoutINS4_7SwizzleILi3ELi4ELi3EEENS4_18smem_ptr_flag_bitsILi32EEENST_INS5_IJNSA_ILi8EEENSA_ILi32EEEEEENS5_IJS18_SB_EEEEEEEvNS4_8identityENS4_13SM90_TMA_LOADES1C_vS1D_EENS_8epilogue10collective6detail29Sm90TmaWarpSpecializedAdapterINS1H_15DefaultEpilogueISJ_SK_SK_NS1G_6thread17LinearCombinationISJ_Li1EffLNS1L_9ScaleType4KindE0ELNS_15FloatRoundStyleE2ESJ_EENS1_15EpilogueDefaultEEEEEvvEEEEvNT_6ParamsE,"aw",@nobits
	.sectionflags	@""
	.align	16
	.zero		1024


//--------------------- .nv.shared.reserved.0     --------------------------
	.section	.nv.shared.reserved.0,"aw",@nobits
	.weak		__nv_reservedSMEM_offset_0_alias
	.size		__nv_reservedSMEM_offset_0_alias, 0, 0
	.other		__nv_reservedSMEM_offset_0_alias,@"STO_CUDA_RESERVED_SHARED STV_DEFAULT"
__nv_reservedSMEM_offset_0_alias:
	.zero		0


//--------------------- .nv.global                --------------------------
	.section	.nv.global,"aw",@nobits
.nv.global:
	.type		_ZN40_INTERNAL_ceb50082_4_k_cu_5dd12d67_287874cute1_E,@object
	.size		_ZN40_INTERNAL_ceb50082_4_k_cu_5dd12d67_287874cute1_E,(_ZN40_INTERNAL_ceb50082_4_k_cu_5dd12d67_287874cuda3std3__45__cpo6cbeginE - _ZN40_INTERNAL_ceb50082_4_k_cu_5dd12d67_287874cute1_E)
_ZN40_INTERNAL_ceb50082_4_k_cu_5dd12d67_287874cute1_E:
	.zero		1
	.type		_ZN40_INTERNAL_ceb50082_4_k_cu_5dd12d67_287874cuda3std3__45__cpo6cbeginE,@object
	.size		_ZN40_INTERNAL_ceb50082_4_k_cu_5dd12d67_287874cuda3std3__45__cpo6cbeginE,(_ZN40_INTERNAL_ceb50082_4_k_cu_5dd12d67_287874cuda3std3__48in_placeE - _ZN40_INTERNAL_ceb50082_4_k_cu_5dd12d67_287874cuda3std3__45__cpo6cbeginE)
_ZN40_INTERNAL_ceb50082_4_k_cu_5dd12d67_287874cuda3std3__45__cpo6cbeginE:
	.zero		1
	.type		_ZN40_INTERNAL_ceb50082_4_k_cu_5dd12d67_287874cuda3std3__48in_placeE,@object
	.size		_ZN40_INTERNAL_ceb50082_4_k_cu_5dd12d67_287874cuda3std3__48in_placeE,(_ZN40_INTERNAL_ceb50082_4_k_cu_5dd12d67_287874cuda3std6ranges3__45__cpo9iter_moveE - _ZN40_INTERNAL_ceb50082_4_k_cu_5dd12d67_287874cuda3std3__48in_placeE)
_ZN40_INTERNAL_ceb50082_4_k_cu_5dd12d67_287874cuda3std3__48in_placeE:
	.zero		1
	.type		_ZN40_INTERNAL_ceb50082_4_k_cu_5dd12d67_287874cuda3std6ranges3__45__cpo9iter_moveE,@object
	.size		_ZN40_INTERNAL_ceb50082_4_k_cu_5dd12d67_287874cuda3std6ranges3__45__cpo9iter_moveE,(_ZN40_INTERNAL_ceb50082_4_k_cu_5dd12d67_287874cuda3std3__45__cpo5beginE - _ZN40_INTERNAL_ceb50082_4_k_cu_5dd12d67_287874cuda3std6ranges3__45__cpo9iter_moveE)
_ZN40_INTERNAL_ceb50082_4_k_cu_5dd12d67_287874cuda3std6ranges3__45__cpo9iter_moveE:
	.zero		1
	.type		_ZN40_INTERNAL_ceb50082_4_k_cu_5dd12d67_287874cuda3std3__45__cpo5beginE,@object
	.size		_ZN40_INTERNAL_ceb50082_4_k_cu_5dd12d67_287874cuda3std3__45__cpo5beginE,(_ZN40_INTERNAL_ceb50082_4_k_cu_5dd12d67_287874cuda3std3__442_GLOBAL__N__ceb50082_4_k_cu_5dd12d67_287876ignoreE - _ZN40_INTERNAL_ceb50082_4_k_cu_5dd12d67_287874cuda3std3__45__cpo5beginE)
_ZN40_INTERNAL_ceb50082_4_k_cu_5dd12d67_287874cuda3std3__45__cpo5beginE:
	.zero		1
	.type		_ZN40_INTERNAL_ceb50082_4_k_cu_5dd12d67_287874cuda3std3__442_GLOBAL__N__ceb50082_4_k_cu_5dd12d67_287876ignoreE,@object
	.size		_ZN40_INTERNAL_ceb50082_4_k_cu_5dd12d67_287874cuda3std3__442_GLOBAL__N__ceb50082_4_k_cu_5dd12d67_287876ignoreE,(_ZN40_INTERNAL_ceb50082_4_k_cu_5dd12d67_287874cute7productE - _ZN40_INTERNAL_ceb50082_4_k_cu_5dd12d67_287874cuda3std3__442_GLOBAL__N__ceb50082_4_k_cu_5dd12d67_287876ignoreE)
_ZN40_INTERNAL_ceb50082_4_k_cu_5dd12d67_287874cuda3std3__442_GLOBAL__N__ceb50082_4_k_cu_5dd12d67_287876ignoreE:
	.zero		1
	.type		_ZN40_INTERNAL_ceb50082_4_k_cu_5dd12d67_287874cute7productE,@object
	.size		_ZN40_INTERNAL_ceb50082_4_k_cu_5dd12d67_287874cute7productE,(_ZN40_INTERNAL_ceb50082_4_k_cu_5dd12d67_287874cuda3std3__45__cpo3endE - _ZN40_INTERNAL_ceb50082_4_k_cu_5dd12d67_287874cute7productE)
_ZN40_INTERNAL_ceb50082_4_k_cu_5dd12d67_287874cute7productE:
	.zero		1
	.type		_ZN40_INTERNAL_ceb50082_4_k_cu_5dd12d67_287874cuda3std3__45__cpo3endE,@object
	.size		_ZN40_INTERNAL_ceb50082_4_k_cu_5dd12d67_287874cuda3std3__45__cpo3endE,(_ZN40_INTERNAL_ceb50082_4_k_cu_5dd12d67_287874cuda3std3__419piecewise_constructE - _ZN40_INTERNAL_ceb50082_4_k_cu_5dd12d67_287874cuda3std3__45__cpo3endE)
_ZN40_INTERNAL_ceb50082_4_k_cu_5dd12d67_287874cuda3std3__45__cpo3endE:
	.zero		1
	.type		_ZN40_INTERNAL_ceb50082_4_k_cu_5dd12d67_287874cuda3std3__419piecewise_constructE,@object
	.size		_ZN40_INTERNAL_ceb50082_4_k_cu_5dd12d67_287874cuda3std3__419piecewise_constructE,(_ZN40_INTERNAL_ceb50082_4_k_cu_5dd12d67_287874cuda3std3__45__cpo4cendE - _ZN40_INTERNAL_ceb50082_4_k_cu_5dd12d67_287874cuda3std3__419piecewise_constructE)
_ZN40_INTERNAL_ceb50082_4_k_cu_5dd12d67_287874cuda3std3__419piecewise_constructE:
	.zero		1
	.type		_ZN40_INTERNAL_ceb50082_4_k_cu_5dd12d67_287874cuda3std3__45__cpo4cendE,@object
	.size		_ZN40_INTERNAL_ceb50082_4_k_cu_5dd12d67_287874cuda3std3__45__cpo4cendE,(_ZN40_INTERNAL_ceb50082_4_k_cu_5dd12d67_287874cuda3std6ranges3__45__cpo4swapE - _ZN40_INTERNAL_ceb50082_4_k_cu_5dd12d67_287874cuda3std3__45__cpo4cendE)
_ZN40_INTERNAL_ceb50082_4_k_cu_5dd12d67_287874cuda3std3__45__cpo4cendE:
	.zero		1
	.type		_ZN40_INTERNAL_ceb50082_4_k_cu_5dd12d67_287874cuda3std6ranges3__45__cpo4swapE,@object
	.size		_ZN40_INTERNAL_ceb50082_4_k_cu_5dd12d67_287874cuda3std6ranges3__45__cpo4swapE,(.L_8 - _ZN40_INTERNAL_ceb50082_4_k_cu_5dd12d67_287874cuda3std6ranges3__45__cpo4swapE)
_ZN40_INTERNAL_ceb50082_4_k_cu_5dd12d67_287874cuda3std6ranges3__45__cpo4swapE:
	.zero		1
.L_8:


//--------------------- .nv.constant0._ZN7cutlass13device_kernelINS_4gemm6kernel13GemmUniversalIN4cute5tupleIJiiiiEEENS1_10collective13CollectiveMmaINS1_34MainloopSm90TmaGmmaWarpSpecializedILi4ENS5_IJNS4_1CILi1EEENSA_ILi2EEESB_EEENS1_35KernelTmaWarpSpecializedCooperativeEEENS5_IJNSA_ILi128EEENSA_ILi64EEESH_EEENS_10tfloat32_tENS5_IJlSB_lEEESJ_SK_NS4_8TiledMMAINS4_8MMA_AtomIJNS4_4SM904GMMA29MMA_64x64x8_F32TF32TF32_SS_TNILNSO_7ScaleInE1ELSQ_1EEEEEENS4_6LayoutINS5_IJSC_SB_SB_EEENS5_IJSB_NSA_ILi0EEESV_EEEEENS5_IJNS4_10UnderscoreESY_SY_EEEEENS4_23SM90_TMA_LOAD_MULTICASTENS4_14ComposedLayoutINS4_7SwizzleILi3ELi4ELi3EEENS4_18smem_ptr_flag_bitsILi32EEENST_INS5_IJNSA_ILi8EEENSA_ILi32EEEEEENS5_IJS18_SB_EEEEEEEvNS4_8identityENS4_13SM90_TMA_LOADES1C_vS1D_EENS_8epilogue10collective6detail29Sm90TmaWarpSpecializedAdapterINS1H_15DefaultEpilogueISJ_SK_SK_NS1G_6thread17LinearCombinationISJ_Li1EffLNS1L_9ScaleType4KindE0ELNS_15FloatRoundStyleE2ESJ_EENS1_15EpilogueDefaultEEEEEvvEEEEvNT_6ParamsE --------------------------
	.section	.nv.constant0._ZN7cutlass13device_kernelINS_4gemm6kernel13GemmUniversalIN4cute5tupleIJiiiiEEENS1_10collective13CollectiveMmaINS1_34MainloopSm90TmaGmmaWarpSpecializedILi4ENS5_IJNS4_1CILi1EEENSA_ILi2EEESB_EEENS1_35KernelTmaWarpSpecializedCooperativeEEENS5_IJNSA_ILi128EEENSA_ILi64EEESH_EEENS_10tfloat32_tENS5_IJlSB_lEEESJ_SK_NS4_8TiledMMAINS4_8MMA_AtomIJNS4_4SM904GMMA29MMA_64x64x8_F32TF32TF32_SS_TNILNSO_7ScaleInE1ELSQ_1EEEEEENS4_6LayoutINS5_IJSC_SB_SB_EEENS5_IJSB_NSA_ILi0EEESV_EEEEENS5_IJNS4_10UnderscoreESY_SY_EEEEENS4_23SM90_TMA_LOAD_MULTICASTENS4_14ComposedLayoutINS4_7SwizzleILi3ELi4ELi3EEENS4_18smem_ptr_flag_bitsILi32EEENST_INS5_IJNSA_ILi8EEENSA_ILi32EEEEEENS5_IJS18_SB_EEEEEEEvNS4_8identityENS4_13SM90_TMA_LOADES1C_vS1D_EENS_8epilogue10collective6detail29Sm90TmaWarpSpecializedAdapterINS1H_15DefaultEpilogueISJ_SK_SK_NS1G_6thread17LinearCombinationISJ_Li1EffLNS1L_9ScaleType4KindE0ELNS_15FloatRoundStyleE2ESJ_EENS1_15EpilogueDefaultEEEEEvvEEEEvNT_6ParamsE,"a",@progbits
	.sectionflags	@""
	.align	4
.nv.constant0._ZN7cutlass13device_kernelINS_4gemm6kernel13GemmUniversalIN4cute5tupleIJiiiiEEENS1_10collective13CollectiveMmaINS1_34MainloopSm90TmaGmmaWarpSpecializedILi4ENS5_IJNS4_1CILi1EEENSA_ILi2EEESB_EEENS1_35KernelTmaWarpSpecializedCooperativeEEENS5_IJNSA_ILi128EEENSA_ILi64EEESH_EEENS_10tfloat32_tENS5_IJlSB_lEEESJ_SK_NS4_8TiledMMAINS4_8MMA_AtomIJNS4_4SM904GMMA29MMA_64x64x8_F32TF32TF32_SS_TNILNSO_7ScaleInE1ELSQ_1EEEEEENS4_6LayoutINS5_IJSC_SB_SB_EEENS5_IJSB_NSA_ILi0EEESV_EEEEENS5_IJNS4_10UnderscoreESY_SY_EEEEENS4_23SM90_TMA_LOAD_MULTICASTENS4_14ComposedLayoutINS4_7SwizzleILi3ELi4ELi3EEENS4_18smem_ptr_flag_bitsILi32EEENST_INS5_IJNSA_ILi8EEENSA_ILi32EEEEEENS5_IJS18_SB_EEEEEEEvNS4_8identityENS4_13SM90_TMA_LOADES1C_vS1D_EENS_8epilogue10collective6detail29Sm90TmaWarpSpecializedAdapterINS1H_15DefaultEpilogueISJ_SK_SK_NS1G_6thread17LinearCombinationISJ_Li1EffLNS1L_9ScaleType4KindE0ELNS_15FloatRoundStyleE2ESJ_EENS1_15EpilogueDefaultEEEEEvvEEEEvNT_6ParamsE:
	.zero		1664


//--------------------- SYMBOLS --------------------------

	.type		.nv.reservedSmem.offset0,@object
	.size		.nv.reservedSmem.offset0,0x4
	.type		__assertfail,@function
